//
// Generated by NVIDIA NVVM Compiler
//
// Compiler Build ID: CL-36424714
// Cuda compilation tools, release 13.0, V13.0.88
// Based on NVVM 20.0.0
//

.version 9.0
.target sm_100
.address_size 64

	// .globl	_Z13softmaxKernelPfS_ii
// _ZZ22softmaxKernelOptimizedPfS_iiE7row_max has been demoted
// _ZZ22softmaxKernelOptimizedPfS_iiE7row_sum has been demoted
.extern .shared .align 16 .b8 shared_data[];
.extern .shared .align 16 .b8 shared_mem[];

.visible .entry _Z13softmaxKernelPfS_ii(
	.param .u64 .ptr .align 1 _Z13softmaxKernelPfS_ii_param_0,
	.param .u64 .ptr .align 1 _Z13softmaxKernelPfS_ii_param_1,
	.param .u32 _Z13softmaxKernelPfS_ii_param_2,
	.param .u32 _Z13softmaxKernelPfS_ii_param_3
)
{
	.reg .pred 	%p<51>;
	.reg .b32 	%r<97>;
	.reg .b32 	%f<306>;
	.reg .b64 	%rd<58>;

	ld.param.u64 	%rd13, [_Z13softmaxKernelPfS_ii_param_0];
	ld.param.u64 	%rd12, [_Z13softmaxKernelPfS_ii_param_1];
	ld.param.u32 	%r34, [_Z13softmaxKernelPfS_ii_param_2];
	ld.param.u32 	%r33, [_Z13softmaxKernelPfS_ii_param_3];
	cvta.to.global.u64 	%rd1, %rd13;
	mov.u32 	%r35, %ctaid.y;
	mov.u32 	%r36, %ntid.y;
	mov.u32 	%r37, %tid.y;
	mad.lo.s32 	%r1, %r35, %r36, %r37;
	mov.u32 	%r38, %ctaid.x;
	mov.u32 	%r39, %ntid.x;
	mov.u32 	%r40, %tid.x;
	mad.lo.s32 	%r2, %r38, %r39, %r40;
	setp.ge.s32 	%p1, %r1, %r34;
	setp.ge.s32 	%p2, %r2, %r33;
	or.pred  	%p3, %p1, %p2;
	@%p3 bra 	$L__BB0_28;
	mul.lo.s32 	%r3, %r33, %r1;
	mul.wide.s32 	%rd14, %r3, 4;
	add.s64 	%rd2, %rd1, %rd14;
	ld.global.f32 	%f296, [%rd2];
	setp.lt.s32 	%p4, %r33, 2;
	@%p4 bra 	$L__BB0_15;
	add.s32 	%r4, %r33, -1;
	add.s32 	%r42, %r33, -2;
	and.b32  	%r5, %r4, 15;
	setp.lt.u32 	%p5, %r42, 15;
	mov.b32 	%r88, 1;
	@%p5 bra 	$L__BB0_6;
	and.b32  	%r44, %r4, -16;
	neg.s32 	%r92, %r44;
	add.s32 	%r45, %r3, 1;
	mul.wide.u32 	%rd15, %r45, 4;
	add.s64 	%rd16, %rd15, %rd1;
	add.s64 	%rd56, %rd16, 32;
	mov.b32 	%r91, 0;
$L__BB0_4:
	.pragma "nounroll";
	ld.global.f32 	%f28, [%rd56+-32];
	setp.gt.f32 	%p6, %f28, %f296;
	selp.f32 	%f29, %f28, %f296, %p6;
	ld.global.f32 	%f30, [%rd56+-28];
	setp.gt.f32 	%p7, %f30, %f29;
	selp.f32 	%f31, %f30, %f29, %p7;
	ld.global.f32 	%f32, [%rd56+-24];
	setp.gt.f32 	%p8, %f32, %f31;
	selp.f32 	%f33, %f32, %f31, %p8;
	ld.global.f32 	%f34, [%rd56+-20];
	setp.gt.f32 	%p9, %f34, %f33;
	selp.f32 	%f35, %f34, %f33, %p9;
	ld.global.f32 	%f36, [%rd56+-16];
	setp.gt.f32 	%p10, %f36, %f35;
	selp.f32 	%f37, %f36, %f35, %p10;
	ld.global.f32 	%f38, [%rd56+-12];
	setp.gt.f32 	%p11, %f38, %f37;
	selp.f32 	%f39, %f38, %f37, %p11;
	ld.global.f32 	%f40, [%rd56+-8];
	setp.gt.f32 	%p12, %f40, %f39;
	selp.f32 	%f41, %f40, %f39, %p12;
	ld.global.f32 	%f42, [%rd56+-4];
	setp.gt.f32 	%p13, %f42, %f41;
	selp.f32 	%f43, %f42, %f41, %p13;
	ld.global.f32 	%f44, [%rd56];
	setp.gt.f32 	%p14, %f44, %f43;
	selp.f32 	%f45, %f44, %f43, %p14;
	ld.global.f32 	%f46, [%rd56+4];
	setp.gt.f32 	%p15, %f46, %f45;
	selp.f32 	%f47, %f46, %f45, %p15;
	ld.global.f32 	%f48, [%rd56+8];
	setp.gt.f32 	%p16, %f48, %f47;
	selp.f32 	%f49, %f48, %f47, %p16;
	ld.global.f32 	%f50, [%rd56+12];
	setp.gt.f32 	%p17, %f50, %f49;
	selp.f32 	%f51, %f50, %f49, %p17;
	ld.global.f32 	%f52, [%rd56+16];
	setp.gt.f32 	%p18, %f52, %f51;
	selp.f32 	%f53, %f52, %f51, %p18;
	ld.global.f32 	%f54, [%rd56+20];
	setp.gt.f32 	%p19, %f54, %f53;
	selp.f32 	%f55, %f54, %f53, %p19;
	ld.global.f32 	%f56, [%rd56+24];
	setp.gt.f32 	%p20, %f56, %f55;
	selp.f32 	%f57, %f56, %f55, %p20;
	ld.global.f32 	%f58, [%rd56+28];
	setp.gt.f32 	%p21, %f58, %f57;
	selp.f32 	%f296, %f58, %f57, %p21;
	add.s32 	%r92, %r92, 16;
	add.s32 	%r91, %r91, 16;
	add.s64 	%rd56, %rd56, 64;
	setp.eq.s32 	%p22, %r92, 0;
	@%p22 bra 	$L__BB0_5;
	bra.uni 	$L__BB0_4;
$L__BB0_5:
	add.s32 	%r88, %r91, 1;
$L__BB0_6:
	setp.eq.s32 	%p23, %r5, 0;
	@%p23 bra 	$L__BB0_15;
	and.b32  	%r9, %r4, 7;
	setp.lt.u32 	%p24, %r5, 8;
	@%p24 bra 	$L__BB0_9;
	add.s32 	%r46, %r88, %r3;
	mul.wide.u32 	%rd17, %r46, 4;
	add.s64 	%rd18, %rd1, %rd17;
	ld.global.f32 	%f60, [%rd18];
	setp.gt.f32 	%p25, %f60, %f296;
	selp.f32 	%f61, %f60, %f296, %p25;
	cvt.u64.u32 	%rd19, %r3;
	cvt.u64.u32 	%rd20, %r88;
	add.s64 	%rd21, %rd20, %rd19;
	shl.b64 	%rd22, %rd21, 2;
	add.s64 	%rd23, %rd1, %rd22;
	ld.global.f32 	%f62, [%rd23+4];
	setp.gt.f32 	%p26, %f62, %f61;
	selp.f32 	%f63, %f62, %f61, %p26;
	ld.global.f32 	%f64, [%rd23+8];
	setp.gt.f32 	%p27, %f64, %f63;
	selp.f32 	%f65, %f64, %f63, %p27;
	ld.global.f32 	%f66, [%rd23+12];
	setp.gt.f32 	%p28, %f66, %f65;
	selp.f32 	%f67, %f66, %f65, %p28;
	ld.global.f32 	%f68, [%rd23+16];
	setp.gt.f32 	%p29, %f68, %f67;
	selp.f32 	%f69, %f68, %f67, %p29;
	ld.global.f32 	%f70, [%rd23+20];
	setp.gt.f32 	%p30, %f70, %f69;
	selp.f32 	%f71, %f70, %f69, %p30;
	ld.global.f32 	%f72, [%rd23+24];
	setp.gt.f32 	%p31, %f72, %f71;
	selp.f32 	%f73, %f72, %f71, %p31;
	ld.global.f32 	%f74, [%rd23+28];
	setp.gt.f32 	%p32, %f74, %f73;
	selp.f32 	%f296, %f74, %f73, %p32;
	add.s32 	%r88, %r88, 8;
$L__BB0_9:
	setp.eq.s32 	%p33, %r9, 0;
	@%p33 bra 	$L__BB0_15;
	and.b32  	%r12, %r4, 3;
	setp.lt.u32 	%p34, %r9, 4;
	@%p34 bra 	$L__BB0_12;
	add.s32 	%r47, %r88, %r3;
	mul.wide.u32 	%rd24, %r47, 4;
	add.s64 	%rd25, %rd1, %rd24;
	ld.global.f32 	%f76, [%rd25];
	setp.gt.f32 	%p35, %f76, %f296;
	selp.f32 	%f77, %f76, %f296, %p35;
	cvt.u64.u32 	%rd26, %r3;
	cvt.u64.u32 	%rd27, %r88;
	add.s64 	%rd28, %rd27, %rd26;
	shl.b64 	%rd29, %rd28, 2;
	add.s64 	%rd30, %rd1, %rd29;
	ld.global.f32 	%f78, [%rd30+4];
	setp.gt.f32 	%p36, %f78, %f77;
	selp.f32 	%f79, %f78, %f77, %p36;
	ld.global.f32 	%f80, [%rd30+8];
	setp.gt.f32 	%p37, %f80, %f79;
	selp.f32 	%f81, %f80, %f79, %p37;
	ld.global.f32 	%f82, [%rd30+12];
	setp.gt.f32 	%p38, %f82, %f81;
	selp.f32 	%f296, %f82, %f81, %p38;
	add.s32 	%r88, %r88, 4;
$L__BB0_12:
	setp.eq.s32 	%p39, %r12, 0;
	@%p39 bra 	$L__BB0_15;
	add.s32 	%r48, %r88, %r3;
	mul.wide.u32 	%rd31, %r48, 4;
	add.s64 	%rd55, %rd1, %rd31;
	neg.s32 	%r90, %r12;
$L__BB0_14:
	.pragma "nounroll";
	ld.global.f32 	%f83, [%rd55];
	setp.gt.f32 	%p40, %f83, %f296;
	selp.f32 	%f296, %f83, %f296, %p40;
	add.s64 	%rd55, %rd55, 4;
	add.s32 	%r90, %r90, 1;
	setp.ne.s32 	%p41, %r90, 0;
	@%p41 bra 	$L__BB0_14;
$L__BB0_15:
	setp.lt.s32 	%p42, %r33, 1;
	mov.f32 	%f305, 0f00000000;
	@%p42 bra 	$L__BB0_27;
	and.b32  	%r18, %r33, 7;
	setp.lt.u32 	%p43, %r33, 8;
	mov.f32 	%f305, 0f00000000;
	mov.b32 	%r94, 0;
	@%p43 bra 	$L__BB0_19;
	and.b32  	%r94, %r33, 2147483640;
	neg.s32 	%r93, %r94;
	mul.wide.u32 	%rd32, %r3, 4;
	add.s64 	%rd33, %rd32, %rd1;
	add.s64 	%rd57, %rd33, 16;
	mov.f32 	%f305, 0f00000000;
$L__BB0_18:
	.pragma "nounroll";
	ld.global.f32 	%f88, [%rd57+-16];
	sub.f32 	%f89, %f88, %f296;
	fma.rn.f32 	%f90, %f89, 0f3BBB989D, 0f3F000000;
	cvt.sat.f32.f32 	%f91, %f90;
	mov.f32 	%f92, 0f4B400001;
	mov.f32 	%f93, 0f437C0000;
	fma.rm.f32 	%f94, %f91, %f93, %f92;
	add.f32 	%f95, %f94, 0fCB40007F;
	neg.f32 	%f96, %f95;
	fma.rn.f32 	%f97, %f89, 0f3FB8AA3B, %f96;
	fma.rn.f32 	%f98, %f89, 0f32A57060, %f97;
	mov.b32 	%r50, %f94;
	shl.b32 	%r51, %r50, 23;
	mov.b32 	%f99, %r51;
	ex2.approx.ftz.f32 	%f100, %f98;
	fma.rn.f32 	%f101, %f100, %f99, %f305;
	ld.global.f32 	%f102, [%rd57+-12];
	sub.f32 	%f103, %f102, %f296;
	fma.rn.f32 	%f104, %f103, 0f3BBB989D, 0f3F000000;
	cvt.sat.f32.f32 	%f105, %f104;
	fma.rm.f32 	%f106, %f105, %f93, %f92;
	add.f32 	%f107, %f106, 0fCB40007F;
	neg.f32 	%f108, %f107;
	fma.rn.f32 	%f109, %f103, 0f3FB8AA3B, %f108;
	fma.rn.f32 	%f110, %f103, 0f32A57060, %f109;
	mov.b32 	%r52, %f106;
	shl.b32 	%r53, %r52, 23;
	mov.b32 	%f111, %r53;
	ex2.approx.ftz.f32 	%f112, %f110;
	fma.rn.f32 	%f113, %f112, %f111, %f101;
	ld.global.f32 	%f114, [%rd57+-8];
	sub.f32 	%f115, %f114, %f296;
	fma.rn.f32 	%f116, %f115, 0f3BBB989D, 0f3F000000;
	cvt.sat.f32.f32 	%f117, %f116;
	fma.rm.f32 	%f118, %f117, %f93, %f92;
	add.f32 	%f119, %f118, 0fCB40007F;
	neg.f32 	%f120, %f119;
	fma.rn.f32 	%f121, %f115, 0f3FB8AA3B, %f120;
	fma.rn.f32 	%f122, %f115, 0f32A57060, %f121;
	mov.b32 	%r54, %f118;
	shl.b32 	%r55, %r54, 23;
	mov.b32 	%f123, %r55;
	ex2.approx.ftz.f32 	%f124, %f122;
	fma.rn.f32 	%f125, %f124, %f123, %f113;
	ld.global.f32 	%f126, [%rd57+-4];
	sub.f32 	%f127, %f126, %f296;
	fma.rn.f32 	%f128, %f127, 0f3BBB989D, 0f3F000000;
	cvt.sat.f32.f32 	%f129, %f128;
	fma.rm.f32 	%f130, %f129, %f93, %f92;
	add.f32 	%f131, %f130, 0fCB40007F;
	neg.f32 	%f132, %f131;
	fma.rn.f32 	%f133, %f127, 0f3FB8AA3B, %f132;
	fma.rn.f32 	%f134, %f127, 0f32A57060, %f133;
	mov.b32 	%r56, %f130;
	shl.b32 	%r57, %r56, 23;
	mov.b32 	%f135, %r57;
	ex2.approx.ftz.f32 	%f136, %f134;
	fma.rn.f32 	%f137, %f136, %f135, %f125;
	ld.global.f32 	%f138, [%rd57];
	sub.f32 	%f139, %f138, %f296;
	fma.rn.f32 	%f140, %f139, 0f3BBB989D, 0f3F000000;
	cvt.sat.f32.f32 	%f141, %f140;
	fma.rm.f32 	%f142, %f141, %f93, %f92;
	add.f32 	%f143, %f142, 0fCB40007F;
	neg.f32 	%f144, %f143;
	fma.rn.f32 	%f145, %f139, 0f3FB8AA3B, %f144;
	fma.rn.f32 	%f146, %f139, 0f32A57060, %f145;
	mov.b32 	%r58, %f142;
	shl.b32 	%r59, %r58, 23;
	mov.b32 	%f147, %r59;
	ex2.approx.ftz.f32 	%f148, %f146;
	fma.rn.f32 	%f149, %f148, %f147, %f137;
	ld.global.f32 	%f150, [%rd57+4];
	sub.f32 	%f151, %f150, %f296;
	fma.rn.f32 	%f152, %f151, 0f3BBB989D, 0f3F000000;
	cvt.sat.f32.f32 	%f153, %f152;
	fma.rm.f32 	%f154, %f153, %f93, %f92;
	add.f32 	%f155, %f154, 0fCB40007F;
	neg.f32 	%f156, %f155;
	fma.rn.f32 	%f157, %f151, 0f3FB8AA3B, %f156;
	fma.rn.f32 	%f158, %f151, 0f32A57060, %f157;
	mov.b32 	%r60, %f154;
	shl.b32 	%r61, %r60, 23;
	mov.b32 	%f159, %r61;
	ex2.approx.ftz.f32 	%f160, %f158;
	fma.rn.f32 	%f161, %f160, %f159, %f149;
	ld.global.f32 	%f162, [%rd57+8];
	sub.f32 	%f163, %f162, %f296;
	fma.rn.f32 	%f164, %f163, 0f3BBB989D, 0f3F000000;
	cvt.sat.f32.f32 	%f165, %f164;
	fma.rm.f32 	%f166, %f165, %f93, %f92;
	add.f32 	%f167, %f166, 0fCB40007F;
	neg.f32 	%f168, %f167;
	fma.rn.f32 	%f169, %f163, 0f3FB8AA3B, %f168;
	fma.rn.f32 	%f170, %f163, 0f32A57060, %f169;
	mov.b32 	%r62, %f166;
	shl.b32 	%r63, %r62, 23;
	mov.b32 	%f171, %r63;
	ex2.approx.ftz.f32 	%f172, %f170;
	fma.rn.f32 	%f173, %f172, %f171, %f161;
	ld.global.f32 	%f174, [%rd57+12];
	sub.f32 	%f175, %f174, %f296;
	fma.rn.f32 	%f176, %f175, 0f3BBB989D, 0f3F000000;
	cvt.sat.f32.f32 	%f177, %f176;
	fma.rm.f32 	%f178, %f177, %f93, %f92;
	add.f32 	%f179, %f178, 0fCB40007F;
	neg.f32 	%f180, %f179;
	fma.rn.f32 	%f181, %f175, 0f3FB8AA3B, %f180;
	fma.rn.f32 	%f182, %f175, 0f32A57060, %f181;
	mov.b32 	%r64, %f178;
	shl.b32 	%r65, %r64, 23;
	mov.b32 	%f183, %r65;
	ex2.approx.ftz.f32 	%f184, %f182;
	fma.rn.f32 	%f305, %f184, %f183, %f173;
	add.s32 	%r93, %r93, 8;
	add.s64 	%rd57, %rd57, 32;
	setp.ne.s32 	%p44, %r93, 0;
	@%p44 bra 	$L__BB0_18;
$L__BB0_19:
	setp.eq.s32 	%p45, %r18, 0;
	@%p45 bra 	$L__BB0_27;
	and.b32  	%r28, %r33, 3;
	setp.lt.u32 	%p46, %r18, 4;
	@%p46 bra 	$L__BB0_22;
	add.s32 	%r66, %r94, %r3;
	mul.wide.u32 	%rd34, %r66, 4;
	add.s64 	%rd35, %rd1, %rd34;
	ld.global.f32 	%f186, [%rd35];
	sub.f32 	%f187, %f186, %f296;
	fma.rn.f32 	%f188, %f187, 0f3BBB989D, 0f3F000000;
	cvt.sat.f32.f32 	%f189, %f188;
	mov.f32 	%f190, 0f4B400001;
	mov.f32 	%f191, 0f437C0000;
	fma.rm.f32 	%f192, %f189, %f191, %f190;
	add.f32 	%f193, %f192, 0fCB40007F;
	neg.f32 	%f194, %f193;
	fma.rn.f32 	%f195, %f187, 0f3FB8AA3B, %f194;
	fma.rn.f32 	%f196, %f187, 0f32A57060, %f195;
	mov.b32 	%r67, %f192;
	shl.b32 	%r68, %r67, 23;
	mov.b32 	%f197, %r68;
	ex2.approx.ftz.f32 	%f198, %f196;
	fma.rn.f32 	%f199, %f198, %f197, %f305;
	cvt.u64.u32 	%rd36, %r3;
	cvt.u64.u32 	%rd37, %r94;
	add.s64 	%rd38, %rd37, %rd36;
	shl.b64 	%rd39, %rd38, 2;
	add.s64 	%rd40, %rd1, %rd39;
	ld.global.f32 	%f200, [%rd40+4];
	sub.f32 	%f201, %f200, %f296;
	fma.rn.f32 	%f202, %f201, 0f3BBB989D, 0f3F000000;
	cvt.sat.f32.f32 	%f203, %f202;
	fma.rm.f32 	%f204, %f203, %f191, %f190;
	add.f32 	%f205, %f204, 0fCB40007F;
	neg.f32 	%f206, %f205;
	fma.rn.f32 	%f207, %f201, 0f3FB8AA3B, %f206;
	fma.rn.f32 	%f208, %f201, 0f32A57060, %f207;
	mov.b32 	%r69, %f204;
	shl.b32 	%r70, %r69, 23;
	mov.b32 	%f209, %r70;
	ex2.approx.ftz.f32 	%f210, %f208;
	fma.rn.f32 	%f211, %f210, %f209, %f199;
	ld.global.f32 	%f212, [%rd40+8];
	sub.f32 	%f213, %f212, %f296;
	fma.rn.f32 	%f214, %f213, 0f3BBB989D, 0f3F000000;
	cvt.sat.f32.f32 	%f215, %f214;
	fma.rm.f32 	%f216, %f215, %f191, %f190;
	add.f32 	%f217, %f216, 0fCB40007F;
	neg.f32 	%f218, %f217;
	fma.rn.f32 	%f219, %f213, 0f3FB8AA3B, %f218;
	fma.rn.f32 	%f220, %f213, 0f32A57060, %f219;
	mov.b32 	%r71, %f216;
	shl.b32 	%r72, %r71, 23;
	mov.b32 	%f221, %r72;
	ex2.approx.ftz.f32 	%f222, %f220;
	fma.rn.f32 	%f223, %f222, %f221, %f211;
	ld.global.f32 	%f224, [%rd40+12];
	sub.f32 	%f225, %f224, %f296;
	fma.rn.f32 	%f226, %f225, 0f3BBB989D, 0f3F000000;
	cvt.sat.f32.f32 	%f227, %f226;
	fma.rm.f32 	%f228, %f227, %f191, %f190;
	add.f32 	%f229, %f228, 0fCB40007F;
	neg.f32 	%f230, %f229;
	fma.rn.f32 	%f231, %f225, 0f3FB8AA3B, %f230;
	fma.rn.f32 	%f232, %f225, 0f32A57060, %f231;
	mov.b32 	%r73, %f228;
	shl.b32 	%r74, %r73, 23;
	mov.b32 	%f233, %r74;
	ex2.approx.ftz.f32 	%f234, %f232;
	fma.rn.f32 	%f305, %f234, %f233, %f223;
	add.s32 	%r94, %r94, 4;
$L__BB0_22:
	setp.eq.s32 	%p47, %r28, 0;
	@%p47 bra 	$L__BB0_27;
	setp.eq.s32 	%p48, %r28, 1;
	@%p48 bra 	$L__BB0_25;
	add.s32 	%r75, %r94, %r3;
	mul.wide.u32 	%rd41, %r75, 4;
	add.s64 	%rd42, %rd1, %rd41;
	ld.global.f32 	%f236, [%rd42];
	sub.f32 	%f237, %f236, %f296;
	fma.rn.f32 	%f238, %f237, 0f3BBB989D, 0f3F000000;
	cvt.sat.f32.f32 	%f239, %f238;
	mov.f32 	%f240, 0f4B400001;
	mov.f32 	%f241, 0f437C0000;
	fma.rm.f32 	%f242, %f239, %f241, %f240;
	add.f32 	%f243, %f242, 0fCB40007F;
	neg.f32 	%f244, %f243;
	fma.rn.f32 	%f245, %f237, 0f3FB8AA3B, %f244;
	fma.rn.f32 	%f246, %f237, 0f32A57060, %f245;
	mov.b32 	%r76, %f242;
	shl.b32 	%r77, %r76, 23;
	mov.b32 	%f247, %r77;
	ex2.approx.ftz.f32 	%f248, %f246;
	fma.rn.f32 	%f249, %f248, %f247, %f305;
	cvt.u64.u32 	%rd43, %r3;
	cvt.u64.u32 	%rd44, %r94;
	add.s64 	%rd45, %rd44, %rd43;
	shl.b64 	%rd46, %rd45, 2;
	add.s64 	%rd47, %rd1, %rd46;
	ld.global.f32 	%f250, [%rd47+4];
	sub.f32 	%f251, %f250, %f296;
	fma.rn.f32 	%f252, %f251, 0f3BBB989D, 0f3F000000;
	cvt.sat.f32.f32 	%f253, %f252;
	fma.rm.f32 	%f254, %f253, %f241, %f240;
	add.f32 	%f255, %f254, 0fCB40007F;
	neg.f32 	%f256, %f255;
	fma.rn.f32 	%f257, %f251, 0f3FB8AA3B, %f256;
	fma.rn.f32 	%f258, %f251, 0f32A57060, %f257;
	mov.b32 	%r78, %f254;
	shl.b32 	%r79, %r78, 23;
	mov.b32 	%f259, %r79;
	ex2.approx.ftz.f32 	%f260, %f258;
	fma.rn.f32 	%f305, %f260, %f259, %f249;
	add.s32 	%r94, %r94, 2;
$L__BB0_25:
	and.b32  	%r80, %r33, 1;
	setp.eq.b32 	%p49, %r80, 1;
	not.pred 	%p50, %p49;
	@%p50 bra 	$L__BB0_27;
	add.s32 	%r81, %r94, %r3;
	mul.wide.u32 	%rd48, %r81, 4;
	add.s64 	%rd49, %rd1, %rd48;
	ld.global.f32 	%f261, [%rd49];
	sub.f32 	%f262, %f261, %f296;
	fma.rn.f32 	%f263, %f262, 0f3BBB989D, 0f3F000000;
	cvt.sat.f32.f32 	%f264, %f263;
	mov.f32 	%f265, 0f4B400001;
	mov.f32 	%f266, 0f437C0000;
	fma.rm.f32 	%f267, %f264, %f266, %f265;
	add.f32 	%f268, %f267, 0fCB40007F;
	neg.f32 	%f269, %f268;
	fma.rn.f32 	%f270, %f262, 0f3FB8AA3B, %f269;
	fma.rn.f32 	%f271, %f262, 0f32A57060, %f270;
	mov.b32 	%r82, %f267;
	shl.b32 	%r83, %r82, 23;
	mov.b32 	%f272, %r83;
	ex2.approx.ftz.f32 	%f273, %f271;
	fma.rn.f32 	%f305, %f273, %f272, %f305;
$L__BB0_27:
	add.s32 	%r84, %r3, %r2;
	mul.wide.s32 	%rd50, %r2, 4;
	add.s64 	%rd51, %rd2, %rd50;
	ld.global.f32 	%f274, [%rd51];
	sub.f32 	%f275, %f274, %f296;
	fma.rn.f32 	%f276, %f275, 0f3BBB989D, 0f3F000000;
	cvt.sat.f32.f32 	%f277, %f276;
	mov.f32 	%f278, 0f4B400001;
	mov.f32 	%f279, 0f437C0000;
	fma.rm.f32 	%f280, %f277, %f279, %f278;
	add.f32 	%f281, %f280, 0fCB40007F;
	neg.f32 	%f282, %f281;
	fma.rn.f32 	%f283, %f275, 0f3FB8AA3B, %f282;
	fma.rn.f32 	%f284, %f275, 0f32A57060, %f283;
	mov.b32 	%r85, %f280;
	shl.b32 	%r86, %r85, 23;
	mov.b32 	%f285, %r86;
	ex2.approx.ftz.f32 	%f286, %f284;
	mul.f32 	%f287, %f286, %f285;
	div.rn.f32 	%f288, %f287, %f305;
	cvta.to.global.u64 	%rd52, %rd12;
	mul.wide.s32 	%rd53, %r84, 4;
	add.s64 	%rd54, %rd52, %rd53;
	st.global.f32 	[%rd54], %f288;
$L__BB0_28:
	ret;

}
	// .globl	_Z22softmaxKernelOptimizedPfS_ii
.visible .entry _Z22softmaxKernelOptimizedPfS_ii(
	.param .u64 .ptr .align 1 _Z22softmaxKernelOptimizedPfS_ii_param_0,
	.param .u64 .ptr .align 1 _Z22softmaxKernelOptimizedPfS_ii_param_1,
	.param .u32 _Z22softmaxKernelOptimizedPfS_ii_param_2,
	.param .u32 _Z22softmaxKernelOptimizedPfS_ii_param_3
)
{
	.reg .pred 	%p<10>;
	.reg .b32 	%r<39>;
	.reg .b32 	%f<32>;
	.reg .b64 	%rd<13>;
	// demoted variable
	.shared .align 4 .f32 _ZZ22softmaxKernelOptimizedPfS_iiE7row_max;
	// demoted variable
	.shared .align 4 .f32 _ZZ22softmaxKernelOptimizedPfS_iiE7row_sum;
	ld.param.u64 	%rd3, [_Z22softmaxKernelOptimizedPfS_ii_param_0];
	ld.param.u64 	%rd4, [_Z22softmaxKernelOptimizedPfS_ii_param_1];
	ld.param.u32 	%r19, [_Z22softmaxKernelOptimizedPfS_ii_param_2];
	ld.param.u32 	%r18, [_Z22softmaxKernelOptimizedPfS_ii_param_3];
	mov.u32 	%r20, %ctaid.y;
	mov.u32 	%r21, %ntid.y;
	mov.u32 	%r1, %tid.y;
	mad.lo.s32 	%r2, %r20, %r21, %r1;
	mov.u32 	%r38, %tid.x;
	setp.ge.s32 	%p1, %r2, %r19;
	@%p1 bra 	$L__BB1_15;
	cvta.to.global.u64 	%rd5, %rd3;
	mul.lo.s32 	%r4, %r18, %r2;
	mul.wide.s32 	%rd6, %r4, 4;
	add.s64 	%rd1, %rd5, %rd6;
	mul.lo.s32 	%r5, %r18, %r1;
	setp.ge.s32 	%p2, %r38, %r18;
	mov.b32 	%r36, -8388608;
	@%p2 bra 	$L__BB1_5;
	mov.f32 	%f29, 0fFF800000;
	mov.u32 	%r6, %ntid.x;
	mov.u32 	%r35, %r38;
$L__BB1_3:
	mul.wide.s32 	%rd7, %r35, 4;
	add.s64 	%rd8, %rd1, %rd7;
	ld.global.f32 	%f9, [%rd8];
	max.f32 	%f29, %f29, %f9;
	add.s32 	%r35, %r35, %r6;
	setp.lt.s32 	%p3, %r35, %r18;
	@%p3 bra 	$L__BB1_3;
	mov.b32 	%r36, %f29;
$L__BB1_5:
	setp.ne.s32 	%p4, %r38, 0;
	@%p4 bra 	$L__BB1_7;
	mov.b32 	%r23, -8388608;
	st.shared.u32 	[_ZZ22softmaxKernelOptimizedPfS_iiE7row_max], %r23;
$L__BB1_7:
	shl.b32 	%r24, %r5, 2;
	mov.u32 	%r25, shared_data;
	add.s32 	%r11, %r25, %r24;
	setp.ge.s32 	%p5, %r38, %r18;
	bar.sync 	0;
	atom.shared.max.s32 	%r26, [_ZZ22softmaxKernelOptimizedPfS_iiE7row_max], %r36;
	bar.sync 	0;
	mov.f32 	%f31, 0f00000000;
	@%p5 bra 	$L__BB1_10;
	ld.shared.f32 	%f3, [_ZZ22softmaxKernelOptimizedPfS_iiE7row_max];
	mov.f32 	%f31, 0f00000000;
	mov.u32 	%r12, %ntid.x;
	mov.u32 	%r37, %r38;
$L__BB1_9:
	mul.wide.s32 	%rd9, %r37, 4;
	add.s64 	%rd10, %rd1, %rd9;
	ld.global.f32 	%f12, [%rd10];
	sub.f32 	%f13, %f12, %f3;
	fma.rn.f32 	%f14, %f13, 0f3BBB989D, 0f3F000000;
	cvt.sat.f32.f32 	%f15, %f14;
	mov.f32 	%f16, 0f4B400001;
	mov.f32 	%f17, 0f437C0000;
	fma.rm.f32 	%f18, %f15, %f17, %f16;
	add.f32 	%f19, %f18, 0fCB40007F;
	neg.f32 	%f20, %f19;
	fma.rn.f32 	%f21, %f13, 0f3FB8AA3B, %f20;
	fma.rn.f32 	%f22, %f13, 0f32A57060, %f21;
	mov.b32 	%r27, %f18;
	shl.b32 	%r28, %r27, 23;
	mov.b32 	%f23, %r28;
	ex2.approx.ftz.f32 	%f24, %f22;
	mul.f32 	%f25, %f24, %f23;
	shl.b32 	%r29, %r37, 2;
	add.s32 	%r30, %r11, %r29;
	st.shared.f32 	[%r30], %f25;
	add.f32 	%f31, %f31, %f25;
	add.s32 	%r37, %r37, %r12;
	setp.lt.s32 	%p6, %r37, %r18;
	@%p6 bra 	$L__BB1_9;
$L__BB1_10:
	setp.ne.s32 	%p7, %r38, 0;
	bar.sync 	0;
	@%p7 bra 	$L__BB1_12;
	mov.b32 	%r31, 0;
	st.shared.u32 	[_ZZ22softmaxKernelOptimizedPfS_iiE7row_sum], %r31;
$L__BB1_12:
	setp.ge.s32 	%p8, %r38, %r18;
	bar.sync 	0;
	atom.shared.add.f32 	%f26, [_ZZ22softmaxKernelOptimizedPfS_iiE7row_sum], %f31;
	bar.sync 	0;
	@%p8 bra 	$L__BB1_15;
	ld.shared.f32 	%f7, [_ZZ22softmaxKernelOptimizedPfS_iiE7row_sum];
	mov.u32 	%r15, %ntid.x;
	cvta.to.global.u64 	%rd2, %rd4;
$L__BB1_14:
	shl.b32 	%r32, %r38, 2;
	add.s32 	%r33, %r11, %r32;
	ld.shared.f32 	%f27, [%r33];
	div.rn.f32 	%f28, %f27, %f7;
	add.s32 	%r34, %r38, %r4;
	mul.wide.s32 	%rd11, %r34, 4;
	add.s64 	%rd12, %rd2, %rd11;
	st.global.f32 	[%rd12], %f28;
	add.s32 	%r38, %r38, %r15;
	setp.lt.s32 	%p9, %r38, %r18;
	@%p9 bra 	$L__BB1_14;
$L__BB1_15:
	ret;

}
	// .globl	_Z11softmaxCUDAPfS_ii
.visible .entry _Z11softmaxCUDAPfS_ii(
	.param .u64 .ptr .align 1 _Z11softmaxCUDAPfS_ii_param_0,
	.param .u64 .ptr .align 1 _Z11softmaxCUDAPfS_ii_param_1,
	.param .u32 _Z11softmaxCUDAPfS_ii_param_2,
	.param .u32 _Z11softmaxCUDAPfS_ii_param_3
)
{
	.reg .pred 	%p<28>;
	.reg .b32 	%r<117>;
	.reg .b32 	%f<128>;
	.reg .b64 	%rd<34>;

	ld.param.u64 	%rd3, [_Z11softmaxCUDAPfS_ii_param_0];
	ld.param.u64 	%rd4, [_Z11softmaxCUDAPfS_ii_param_1];
	ld.param.u32 	%r49, [_Z11softmaxCUDAPfS_ii_param_2];
	ld.param.u32 	%r48, [_Z11softmaxCUDAPfS_ii_param_3];
	cvta.to.global.u64 	%rd1, %rd3;
	cvta.to.global.u64 	%rd2, %rd4;
	mov.u32 	%r1, %ctaid.x;
	setp.ge.s32 	%p1, %r1, %r49;
	@%p1 bra 	$L__BB2_36;
	mov.u32 	%r2, %ntid.x;
	mov.u32 	%r116, %tid.x;
	setp.ge.s32 	%p2, %r116, %r48;
	mov.f32 	%f122, 0fFF7FFFFF;
	@%p2 bra 	$L__BB2_8;
	mul.lo.s32 	%r4, %r48, %r1;
	add.s32 	%r50, %r116, %r2;
	max.u32 	%r51, %r48, %r50;
	setp.lt.u32 	%p3, %r50, %r48;
	selp.u32 	%r52, 1, 0, %p3;
	add.s32 	%r53, %r50, %r52;
	sub.s32 	%r54, %r51, %r53;
	div.u32 	%r55, %r54, %r2;
	add.s32 	%r5, %r55, %r52;
	and.b32  	%r56, %r5, 3;
	setp.eq.s32 	%p4, %r56, 3;
	mov.f32 	%f122, 0fFF7FFFFF;
	mov.u32 	%r104, %r116;
	@%p4 bra 	$L__BB2_5;
	add.s32 	%r102, %r116, %r4;
	add.s32 	%r57, %r5, 1;
	and.b32  	%r58, %r57, 3;
	neg.s32 	%r101, %r58;
	mov.f32 	%f122, 0fFF7FFFFF;
	mov.u32 	%r104, %r116;
$L__BB2_4:
	.pragma "nounroll";
	mul.wide.s32 	%rd5, %r102, 4;
	add.s64 	%rd6, %rd1, %rd5;
	ld.global.f32 	%f21, [%rd6];
	max.f32 	%f122, %f122, %f21;
	add.s32 	%r104, %r104, %r2;
	add.s32 	%r102, %r102, %r2;
	add.s32 	%r101, %r101, 1;
	setp.ne.s32 	%p5, %r101, 0;
	@%p5 bra 	$L__BB2_4;
$L__BB2_5:
	setp.lt.u32 	%p6, %r5, 3;
	@%p6 bra 	$L__BB2_8;
	shl.b32 	%r60, %r2, 2;
	cvt.u64.u32 	%rd9, %r60;
$L__BB2_7:
	add.s32 	%r59, %r104, %r4;
	mul.wide.s32 	%rd7, %r59, 4;
	add.s64 	%rd8, %rd1, %rd7;
	ld.global.f32 	%f22, [%rd8];
	max.f32 	%f23, %f122, %f22;
	add.s64 	%rd10, %rd8, %rd9;
	ld.global.f32 	%f24, [%rd10];
	max.f32 	%f25, %f23, %f24;
	add.s64 	%rd11, %rd10, %rd9;
	ld.global.f32 	%f26, [%rd11];
	max.f32 	%f27, %f25, %f26;
	add.s64 	%rd12, %rd11, %rd9;
	ld.global.f32 	%f28, [%rd12];
	max.f32 	%f122, %f27, %f28;
	add.s32 	%r104, %r60, %r104;
	setp.lt.s32 	%p7, %r104, %r48;
	@%p7 bra 	$L__BB2_7;
$L__BB2_8:
	shl.b32 	%r61, %r116, 2;
	mov.u32 	%r62, shared_mem;
	add.s32 	%r17, %r62, %r61;
	st.shared.f32 	[%r17], %f122;
	bar.sync 	0;
	setp.lt.u32 	%p8, %r2, 2;
	@%p8 bra 	$L__BB2_13;
	mov.u32 	%r106, %r2;
$L__BB2_10:
	shr.u32 	%r19, %r106, 1;
	setp.ge.u32 	%p9, %r116, %r19;
	@%p9 bra 	$L__BB2_12;
	ld.shared.f32 	%f29, [%r17];
	shl.b32 	%r63, %r19, 2;
	add.s32 	%r64, %r17, %r63;
	ld.shared.f32 	%f30, [%r64];
	max.f32 	%f31, %f29, %f30;
	st.shared.f32 	[%r17], %f31;
$L__BB2_12:
	bar.sync 	0;
	setp.gt.u32 	%p10, %r106, 3;
	mov.u32 	%r106, %r19;
	@%p10 bra 	$L__BB2_10;
$L__BB2_13:
	shl.b32 	%r65, %r2, 2;
	add.s32 	%r20, %r62, %r65;
	setp.ne.s32 	%p11, %r116, 0;
	@%p11 bra 	$L__BB2_15;
	ld.shared.f32 	%f32, [shared_mem];
	st.shared.f32 	[%r20], %f32;
$L__BB2_15:
	setp.ge.s32 	%p12, %r116, %r48;
	bar.sync 	0;
	mov.f32 	%f127, 0f00000000;
	@%p12 bra 	$L__BB2_22;
	mul.lo.s32 	%r21, %r48, %r1;
	ld.shared.f32 	%f8, [%r20];
	add.s32 	%r67, %r116, %r2;
	max.s32 	%r68, %r48, %r67;
	setp.lt.s32 	%p13, %r67, %r48;
	selp.u32 	%r69, 1, 0, %p13;
	add.s32 	%r70, %r67, %r69;
	sub.s32 	%r71, %r68, %r70;
	div.u32 	%r72, %r71, %r2;
	add.s32 	%r22, %r72, %r69;
	and.b32  	%r73, %r22, 3;
	setp.eq.s32 	%p14, %r73, 3;
	mov.f32 	%f127, 0f00000000;
	mov.u32 	%r110, %r116;
	@%p14 bra 	$L__BB2_19;
	add.s32 	%r108, %r116, %r21;
	add.s32 	%r74, %r22, 1;
	and.b32  	%r75, %r74, 3;
	neg.s32 	%r107, %r75;
	mov.f32 	%f127, 0f00000000;
	mov.u32 	%r110, %r116;
$L__BB2_18:
	.pragma "nounroll";
	mul.wide.s32 	%rd13, %r108, 4;
	add.s64 	%rd14, %rd2, %rd13;
	add.s64 	%rd15, %rd1, %rd13;
	ld.global.f32 	%f37, [%rd15];
	sub.f32 	%f38, %f37, %f8;
	fma.rn.f32 	%f39, %f38, 0f3BBB989D, 0f3F000000;
	cvt.sat.f32.f32 	%f40, %f39;
	mov.f32 	%f41, 0f4B400001;
	mov.f32 	%f42, 0f437C0000;
	fma.rm.f32 	%f43, %f40, %f42, %f41;
	add.f32 	%f44, %f43, 0fCB40007F;
	neg.f32 	%f45, %f44;
	fma.rn.f32 	%f46, %f38, 0f3FB8AA3B, %f45;
	fma.rn.f32 	%f47, %f38, 0f32A57060, %f46;
	mov.b32 	%r76, %f43;
	shl.b32 	%r77, %r76, 23;
	mov.b32 	%f48, %r77;
	ex2.approx.ftz.f32 	%f49, %f47;
	mul.f32 	%f50, %f49, %f48;
	st.global.f32 	[%rd14], %f50;
	add.f32 	%f127, %f127, %f50;
	add.s32 	%r110, %r110, %r2;
	add.s32 	%r108, %r108, %r2;
	add.s32 	%r107, %r107, 1;
	setp.ne.s32 	%p15, %r107, 0;
	@%p15 bra 	$L__BB2_18;
$L__BB2_19:
	setp.lt.u32 	%p16, %r22, 3;
	@%p16 bra 	$L__BB2_22;
	cvt.u64.u32 	%rd19, %r65;
$L__BB2_21:
	add.s32 	%r78, %r110, %r21;
	mul.wide.s32 	%rd16, %r78, 4;
	add.s64 	%rd17, %rd1, %rd16;
	ld.global.f32 	%f51, [%rd17];
	sub.f32 	%f52, %f51, %f8;
	fma.rn.f32 	%f53, %f52, 0f3BBB989D, 0f3F000000;
	cvt.sat.f32.f32 	%f54, %f53;
	mov.f32 	%f55, 0f4B400001;
	mov.f32 	%f56, 0f437C0000;
	fma.rm.f32 	%f57, %f54, %f56, %f55;
	add.f32 	%f58, %f57, 0fCB40007F;
	neg.f32 	%f59, %f58;
	fma.rn.f32 	%f60, %f52, 0f3FB8AA3B, %f59;
	fma.rn.f32 	%f61, %f52, 0f32A57060, %f60;
	mov.b32 	%r79, %f57;
	shl.b32 	%r80, %r79, 23;
	mov.b32 	%f62, %r80;
	ex2.approx.ftz.f32 	%f63, %f61;
	mul.f32 	%f64, %f63, %f62;
	add.s64 	%rd18, %rd2, %rd16;
	st.global.f32 	[%rd18], %f64;
	add.f32 	%f65, %f127, %f64;
	add.s64 	%rd20, %rd17, %rd19;
	ld.global.f32 	%f66, [%rd20];
	sub.f32 	%f67, %f66, %f8;
	fma.rn.f32 	%f68, %f67, 0f3BBB989D, 0f3F000000;
	cvt.sat.f32.f32 	%f69, %f68;
	fma.rm.f32 	%f70, %f69, %f56, %f55;
	add.f32 	%f71, %f70, 0fCB40007F;
	neg.f32 	%f72, %f71;
	fma.rn.f32 	%f73, %f67, 0f3FB8AA3B, %f72;
	fma.rn.f32 	%f74, %f67, 0f32A57060, %f73;
	mov.b32 	%r82, %f70;
	shl.b32 	%r83, %r82, 23;
	mov.b32 	%f75, %r83;
	ex2.approx.ftz.f32 	%f76, %f74;
	mul.f32 	%f77, %f76, %f75;
	add.s64 	%rd21, %rd18, %rd19;
	st.global.f32 	[%rd21], %f77;
	add.f32 	%f78, %f65, %f77;
	add.s64 	%rd22, %rd20, %rd19;
	ld.global.f32 	%f79, [%rd22];
	sub.f32 	%f80, %f79, %f8;
	fma.rn.f32 	%f81, %f80, 0f3BBB989D, 0f3F000000;
	cvt.sat.f32.f32 	%f82, %f81;
	fma.rm.f32 	%f83, %f82, %f56, %f55;
	add.f32 	%f84, %f83, 0fCB40007F;
	neg.f32 	%f85, %f84;
	fma.rn.f32 	%f86, %f80, 0f3FB8AA3B, %f85;
	fma.rn.f32 	%f87, %f80, 0f32A57060, %f86;
	mov.b32 	%r84, %f83;
	shl.b32 	%r85, %r84, 23;
	mov.b32 	%f88, %r85;
	ex2.approx.ftz.f32 	%f89, %f87;
	mul.f32 	%f90, %f89, %f88;
	add.s64 	%rd23, %rd21, %rd19;
	st.global.f32 	[%rd23], %f90;
	add.f32 	%f91, %f78, %f90;
	add.s64 	%rd24, %rd22, %rd19;
	ld.global.f32 	%f92, [%rd24];
	sub.f32 	%f93, %f92, %f8;
	fma.rn.f32 	%f94, %f93, 0f3BBB989D, 0f3F000000;
	cvt.sat.f32.f32 	%f95, %f94;
	fma.rm.f32 	%f96, %f95, %f56, %f55;
	add.f32 	%f97, %f96, 0fCB40007F;
	neg.f32 	%f98, %f97;
	fma.rn.f32 	%f99, %f93, 0f3FB8AA3B, %f98;
	fma.rn.f32 	%f100, %f93, 0f32A57060, %f99;
	mov.b32 	%r86, %f96;
	shl.b32 	%r87, %r86, 23;
	mov.b32 	%f101, %r87;
	ex2.approx.ftz.f32 	%f102, %f100;
	mul.f32 	%f103, %f102, %f101;
	add.s64 	%rd25, %rd23, %rd19;
	st.global.f32 	[%rd25], %f103;
	add.f32 	%f127, %f91, %f103;
	add.s32 	%r110, %r65, %r110;
	setp.lt.s32 	%p17, %r110, %r48;
	@%p17 bra 	$L__BB2_21;
$L__BB2_22:
	setp.lt.u32 	%p18, %r2, 2;
	st.shared.f32 	[%r17], %f127;
	bar.sync 	0;
	@%p18 bra 	$L__BB2_27;
	mov.u32 	%r112, %r2;
$L__BB2_24:
	shr.u32 	%r35, %r112, 1;
	setp.ge.u32 	%p19, %r116, %r35;
	@%p19 bra 	$L__BB2_26;
	shl.b32 	%r88, %r35, 2;
	add.s32 	%r89, %r17, %r88;
	ld.shared.f32 	%f104, [%r89];
	ld.shared.f32 	%f105, [%r17];
	add.f32 	%f106, %f104, %f105;
	st.shared.f32 	[%r17], %f106;
$L__BB2_26:
	bar.sync 	0;
	setp.gt.u32 	%p20, %r112, 3;
	mov.u32 	%r112, %r35;
	@%p20 bra 	$L__BB2_24;
$L__BB2_27:
	setp.ne.s32 	%p21, %r116, 0;
	@%p21 bra 	$L__BB2_29;
	ld.shared.f32 	%f107, [shared_mem];
	st.shared.f32 	[%r20+4], %f107;
$L__BB2_29:
	setp.ge.s32 	%p22, %r116, %r48;
	bar.sync 	0;
	@%p22 bra 	$L__BB2_36;
	mul.lo.s32 	%r36, %r48, %r1;
	ld.shared.f32 	%f16, [%r20+4];
	add.s32 	%r90, %r116, %r2;
	max.s32 	%r91, %r48, %r90;
	setp.lt.s32 	%p23, %r90, %r48;
	selp.u32 	%r92, 1, 0, %p23;
	add.s32 	%r93, %r90, %r92;
	sub.s32 	%r94, %r91, %r93;
	div.u32 	%r95, %r94, %r2;
	add.s32 	%r37, %r95, %r92;
	and.b32  	%r96, %r37, 3;
	setp.eq.s32 	%p24, %r96, 3;
	@%p24 bra 	$L__BB2_33;
	add.s32 	%r97, %r37, 1;
	and.b32  	%r98, %r97, 3;
	add.s32 	%r114, %r116, %r36;
	neg.s32 	%r113, %r98;
	mad.lo.s32 	%r116, %r2, %r98, %r116;
$L__BB2_32:
	.pragma "nounroll";
	mul.wide.s32 	%rd26, %r114, 4;
	add.s64 	%rd27, %rd2, %rd26;
	ld.global.f32 	%f108, [%rd27];
	div.rn.f32 	%f109, %f108, %f16;
	st.global.f32 	[%rd27], %f109;
	add.s32 	%r114, %r114, %r2;
	add.s32 	%r113, %r113, 1;
	setp.ne.s32 	%p25, %r113, 0;
	@%p25 bra 	$L__BB2_32;
$L__BB2_33:
	setp.lt.u32 	%p26, %r37, 3;
	@%p26 bra 	$L__BB2_36;
	cvt.u64.u32 	%rd30, %r65;
$L__BB2_35:
	add.s32 	%r99, %r116, %r36;
	mul.wide.s32 	%rd28, %r99, 4;
	add.s64 	%rd29, %rd2, %rd28;
	ld.global.f32 	%f110, [%rd29];
	div.rn.f32 	%f111, %f110, %f16;
	st.global.f32 	[%rd29], %f111;
	add.s64 	%rd31, %rd29, %rd30;
	ld.global.f32 	%f112, [%rd31];
	div.rn.f32 	%f113, %f112, %f16;
	st.global.f32 	[%rd31], %f113;
	add.s64 	%rd32, %rd31, %rd30;
	ld.global.f32 	%f114, [%rd32];
	div.rn.f32 	%f115, %f114, %f16;
	st.global.f32 	[%rd32], %f115;
	add.s64 	%rd33, %rd32, %rd30;
	ld.global.f32 	%f116, [%rd33];
	div.rn.f32 	%f117, %f116, %f16;
	st.global.f32 	[%rd33], %f117;
	add.s32 	%r116, %r65, %r116;
	setp.lt.s32 	%p27, %r116, %r48;
	@%p27 bra 	$L__BB2_35;
$L__BB2_36:
	ret;

}


// ===== COMPILED SASS (sm_100) =====

	.target	sm_100

	.elftype	@"ET_EXEC"


//--------------------- .note.nv.tkinfo           --------------------------
	.section	.note.nv.tkinfo,"",@"SHT_NOTE"
	.sectionflags	@"SHF_NOTE_NV_TKINFO"
	.tkinfo
        /*0018*/ 	.word	0x00000002
        /*0030*/ 	.string	""
        /*0030*/ 	.string	"ptxas"
        /*0030*/ 	.string	"Cuda compilation tools, release 13.0, V13.0.88"
        /*0030*/ 	.string	"Build cuda_13.0.r13.0/compiler.36424714_0"
        /*0030*/ 	.string	"-arch sm_100 -m 64 "



//--------------------- .note.nv.cuinfo           --------------------------
	.section	.note.nv.cuinfo,"",@"SHT_NOTE"
	.sectionflags	@"SHF_NOTE_NV_CUINFO"
        /*0018*/ 	.short	0x0002
        /*001a*/ 	.short	0x0064
        /*001c*/ 	.short	0x0082
	.zero		2


//--------------------- .nv.info                  --------------------------
	.section	.nv.info,"",@"SHT_CUDA_INFO"
	.align	4


	//----- nvinfo : EIATTR_REGCOUNT
	.align		4
        /*0000*/ 	.byte	0x04, 0x2f
        /*0002*/ 	.short	(.L_1 - .L_0)
	.align		4
.L_0:
        /*0004*/ 	.word	index@(_Z13softmaxKernelPfS_ii)
        /*0008*/ 	.word	0x00000020


	//----- nvinfo : EIATTR_FRAME_SIZE
	.align		4
.L_1:
        /*000c*/ 	.byte	0x04, 0x11
        /*000e*/ 	.short	(.L_3 - .L_2)
	.align		4
.L_2:
        /*0010*/ 	.word	index@($__internal_2_$__cuda_sm3x_div_rn_noftz_f32_slowpath)
        /*0014*/ 	.word	0x00000000


	//----- nvinfo : EIATTR_FRAME_SIZE
	.align		4
.L_3:
        /*0018*/ 	.byte	0x04, 0x11
        /*001a*/ 	.short	(.L_5 - .L_4)
	.align		4
.L_4:
        /*001c*/ 	.word	index@(_Z13softmaxKernelPfS_ii)
        /*0020*/ 	.word	0x00000000


	//----- nvinfo : EIATTR_REGCOUNT
	.align		4
.L_5:
        /*0024*/ 	.byte	0x04, 0x2f
        /*0026*/ 	.short	(.L_7 - .L_6)
	.align		4
.L_6:
        /*0028*/ 	.word	index@(_Z22softmaxKernelOptimizedPfS_ii)
        /*002c*/ 	.word	0x00000014


	//----- nvinfo : EIATTR_FRAME_SIZE
	.align		4
.L_7:
        /*0030*/ 	.byte	0x04, 0x11
        /*0032*/ 	.short	(.L_9 - .L_8)
	.align		4
.L_8:
        /*0034*/ 	.word	index@($__internal_1_$__cuda_sm3x_div_rn_noftz_f32_slowpath)
        /*0038*/ 	.word	0x00000000


	//----- nvinfo : EIATTR_FRAME_SIZE
	.align		4
.L_9:
        /*003c*/ 	.byte	0x04, 0x11
        /*003e*/ 	.short	(.L_11 - .L_10)
	.align		4
.L_10:
        /*0040*/ 	.word	index@(_Z22softmaxKernelOptimizedPfS_ii)
        /*0044*/ 	.word	0x00000000


	//----- nvinfo : EIATTR_REGCOUNT
	.align		4
.L_11:
        /*0048*/ 	.byte	0x04, 0x2f
        /*004a*/ 	.short	(.L_13 - .L_12)
	.align		4
.L_12:
        /*004c*/ 	.word	index@(_Z11softmaxCUDAPfS_ii)
        /*0050*/ 	.word	0x0000001c


	//----- nvinfo : EIATTR_FRAME_SIZE
	.align		4
.L_13:
        /*0054*/ 	.byte	0x04, 0x11
        /*0056*/ 	.short	(.L_15 - .L_14)
	.align		4
.L_14:
        /*0058*/ 	.word	index@($__internal_0_$__cuda_sm3x_div_rn_noftz_f32_slowpath)
        /*005c*/ 	.word	0x00000000


	//----- nvinfo : EIATTR_FRAME_SIZE
	.align		4
.L_15:
        /*0060*/ 	.byte	0x04, 0x11
        /*0062*/ 	.short	(.L_17 - .L_16)
	.align		4
.L_16:
        /*0064*/ 	.word	index@(_Z11softmaxCUDAPfS_ii)
        /*0068*/ 	.word	0x00000000


	//----- nvinfo : EIATTR_MIN_STACK_SIZE
	.align		4
.L_17:
        /*006c*/ 	.byte	0x04, 0x12
        /*006e*/ 	.short	(.L_19 - .L_18)
	.align		4
.L_18:
        /*0070*/ 	.word	index@(_Z11softmaxCUDAPfS_ii)
        /*0074*/ 	.word	0x00000000


	//----- nvinfo : EIATTR_MIN_STACK_SIZE
	.align		4
.L_19:
        /*0078*/ 	.byte	0x04, 0x12
        /*007a*/ 	.short	(.L_21 - .L_20)
	.align		4
.L_20:
        /*007c*/ 	.word	index@(_Z22softmaxKernelOptimizedPfS_ii)
        /*0080*/ 	.word	0x00000000


	//----- nvinfo : EIATTR_MIN_STACK_SIZE
	.align		4
.L_21:
        /*0084*/ 	.byte	0x04, 0x12
        /*0086*/ 	.short	(.L_23 - .L_22)
	.align		4
.L_22:
        /*0088*/ 	.word	index@(_Z13softmaxKernelPfS_ii)
        /*008c*/ 	.word	0x00000000
.L_23:


//--------------------- .nv.compat                --------------------------
	.section	.nv.compat,"",@"SHT_CUDA_COMPAT_INFO"
	.align	4
        /*0000*/ 	.byte	0x02, 0x09, 0x00, 0x00, 0x02, 0x02, 0x01, 0x00, 0x02, 0x05, 0x05, 0x00, 0x03, 0x07, 0x01, 0x01
        /*0010*/ 	.byte	0x02, 0x03, 0x00, 0x00, 0x02, 0x06, 0x01, 0x00, 0x04, 0x0b, 0x08, 0x00, 0x01, 0x00, 0x00, 0x00
        /*0020*/ 	.byte	0x00, 0x00, 0x00, 0x00


//--------------------- .nv.info._Z11softmaxCUDAPfS_ii --------------------------
	.section	.nv.info._Z11softmaxCUDAPfS_ii,"",@"SHT_CUDA_INFO"
	.sectionflags	@""
	.align	4


	//----- nvinfo : EIATTR_CUDA_API_VERSION
	.align		4
        /*0000*/ 	.byte	0x04, 0x37
        /*0002*/ 	.short	(.L_25 - .L_24)
.L_24:
        /*0004*/ 	.word	0x00000082


	//----- nvinfo : EIATTR_KPARAM_INFO
	.align		4
.L_25:
        /*0008*/ 	.byte	0x04, 0x17
        /*000a*/ 	.short	(.L_27 - .L_26)
.L_26:
        /*000c*/ 	.word	0x00000000
        /*0010*/ 	.short	0x0003
        /*0012*/ 	.short	0x0014
        /*0014*/ 	.byte	0x00, 0xf0, 0x11, 0x00


	//----- nvinfo : EIATTR_KPARAM_INFO
	.align		4
.L_27:
        /*0018*/ 	.byte	0x04, 0x17
        /*001a*/ 	.short	(.L_29 - .L_28)
.L_28:
        /*001c*/ 	.word	0x00000000
        /*0020*/ 	.short	0x0002
        /*0022*/ 	.short	0x0010
        /*0024*/ 	.byte	0x00, 0xf0, 0x11, 0x00


	//----- nvinfo : EIATTR_KPARAM_INFO
	.align		4
.L_29:
        /*0028*/ 	.byte	0x04, 0x17
        /*002a*/ 	.short	(.L_31 - .L_30)
.L_30:
        /*002c*/ 	.word	0x00000000
        /*0030*/ 	.short	0x0001
        /*0032*/ 	.short	0x0008
        /*0034*/ 	.byte	0x00, 0xf5, 0x21, 0x00


	//----- nvinfo : EIATTR_KPARAM_INFO
	.align		4
.L_31:
        /*0038*/ 	.byte	0x04, 0x17
        /*003a*/ 	.short	(.L_33 - .L_32)
.L_32:
        /*003c*/ 	.word	0x00000000
        /*0040*/ 	.short	0x0000
        /*0042*/ 	.short	0x0000
        /*0044*/ 	.byte	0x00, 0xf5, 0x21, 0x00


	//----- nvinfo : EIATTR_SPARSE_MMA_MASK
	.align		4
.L_33:
        /*0048*/ 	.byte	0x03, 0x50
        /*004a*/ 	.short	0x0000


	//----- nvinfo : EIATTR_MAXREG_COUNT
	.align		4
        /*004c*/ 	.byte	0x03, 0x1b
        /*004e*/ 	.short	0x00ff


	//----- nvinfo : EIATTR_NUM_BARRIERS
	.align		4
        /*0050*/ 	.byte	0x02, 0x4c
        /*0052*/ 	.byte	0x01
	.zero		1


	//----- nvinfo : EIATTR_MERCURY_ISA_VERSION
	.align		4
        /*0054*/ 	.byte	0x03, 0x5f
        /*0056*/ 	.short	0x0101


	//----- nvinfo : EIATTR_VRC_CTA_INIT_COUNT
	.align		4
        /*0058*/ 	.byte	0x02, 0x4a
	.zero		1
	.zero		1


	//----- nvinfo : EIATTR_EXIT_INSTR_OFFSETS
	.align		4
        /*005c*/ 	.byte	0x04, 0x1c
        /*005e*/ 	.short	(.L_35 - .L_34)


	//   ....[0]....
.L_34:
        /*0060*/ 	.word	0x00000040


	//   ....[1]....
        /*0064*/ 	.word	0x00001120


	//   ....[2]....
        /*0068*/ 	.word	0x000014f0


	//   ....[3]....
        /*006c*/ 	.word	0x00001990


	//----- nvinfo : EIATTR_CRS_STACK_SIZE
	.align		4
.L_35:
        /*0070*/ 	.byte	0x04, 0x1e
        /*0072*/ 	.short	(.L_37 - .L_36)
.L_36:
        /*0074*/ 	.word	0x00000000


	//----- nvinfo : EIATTR_CBANK_PARAM_SIZE
	.align		4
.L_37:
        /*0078*/ 	.byte	0x03, 0x19
        /*007a*/ 	.short	0x0018


	//----- nvinfo : EIATTR_PARAM_CBANK
	.align		4
        /*007c*/ 	.byte	0x04, 0x0a
        /*007e*/ 	.short	(.L_39 - .L_38)
	.align		4
.L_38:
        /*0080*/ 	.word	index@(.nv.constant0._Z11softmaxCUDAPfS_ii)
        /*0084*/ 	.short	0x0380
        /*0086*/ 	.short	0x0018


	//----- nvinfo : EIATTR_SW_WAR
	.align		4
.L_39:
        /*0088*/ 	.byte	0x04, 0x36
        /*008a*/ 	.short	(.L_41 - .L_40)
.L_40:
        /*008c*/ 	.word	0x00000008
.L_41:


//--------------------- .nv.info._Z22softmaxKernelOptimizedPfS_ii --------------------------
	.section	.nv.info._Z22softmaxKernelOptimizedPfS_ii,"",@"SHT_CUDA_INFO"
	.sectionflags	@""
	.align	4


	//----- nvinfo : EIATTR_CUDA_API_VERSION
	.align		4
        /*0000*/ 	.byte	0x04, 0x37
        /*0002*/ 	.short	(.L_43 - .L_42)
.L_42:
        /*0004*/ 	.word	0x00000082


	//----- nvinfo : EIATTR_KPARAM_INFO
	.align		4
.L_43:
        /*0008*/ 	.byte	0x04, 0x17
        /*000a*/ 	.short	(.L_45 - .L_44)
.L_44:
        /*000c*/ 	.word	0x00000000
        /*0010*/ 	.short	0x0003
        /*0012*/ 	.short	0x0014
        /*0014*/ 	.byte	0x00, 0xf0, 0x11, 0x00


	//----- nvinfo : EIATTR_KPARAM_INFO
	.align		4
.L_45:
        /*0018*/ 	.byte	0x04, 0x17
        /*001a*/ 	.short	(.L_47 - .L_46)
.L_46:
        /*001c*/ 	.word	0x00000000
        /*0020*/ 	.short	0x0002
        /*0022*/ 	.short	0x0010
        /*0024*/ 	.byte	0x00, 0xf0, 0x11, 0x00


	//----- nvinfo : EIATTR_KPARAM_INFO
	.align		4
.L_47:
        /*0028*/ 	.byte	0x04, 0x17
        /*002a*/ 	.short	(.L_49 - .L_48)
.L_48:
        /*002c*/ 	.word	0x00000000
        /*0030*/ 	.short	0x0001
        /*0032*/ 	.short	0x0008
        /*0034*/ 	.byte	0x00, 0xf5, 0x21, 0x00


	//----- nvinfo : EIATTR_KPARAM_INFO
	.align		4
.L_49:
        /*0038*/ 	.byte	0x04, 0x17
        /*003a*/ 	.short	(.L_51 - .L_50)
.L_50:
        /*003c*/ 	.word	0x00000000
        /*0040*/ 	.short	0x0000
        /*0042*/ 	.short	0x0000
        /*0044*/ 	.byte	0x00, 0xf5, 0x21, 0x00


	//----- nvinfo : EIATTR_SPARSE_MMA_MASK
	.align		4
.L_51:
        /*0048*/ 	.byte	0x03, 0x50
        /*004a*/ 	.short	0x0000


	//----- nvinfo : EIATTR_MAXREG_COUNT
	.align		4
        /*004c*/ 	.byte	0x03, 0x1b
        /*004e*/ 	.short	0x00ff


	//----- nvinfo : EIATTR_NUM_BARRIERS
	.align		4
        /*0050*/ 	.byte	0x02, 0x4c
        /*0052*/ 	.byte	0x01
	.zero		1


	//----- nvinfo : EIATTR_MERCURY_ISA_VERSION
	.align		4
        /*0054*/ 	.byte	0x03, 0x5f
        /*0056*/ 	.short	0x0101


	//----- nvinfo : EIATTR_INT_WARP_WIDE_INSTR_OFFSETS
	.align		4
        /*0058*/ 	.byte	0x04, 0x31
        /*005a*/ 	.short	(.L_53 - .L_52)


	//   ....[0]....
.L_52:
        /*005c*/ 	.word	0x00000210


	//   ....[1]....
        /*0060*/ 	.word	0x00000240


	//----- nvinfo : EIATTR_VRC_CTA_INIT_COUNT
	.align		4
.L_53:
        /*0064*/ 	.byte	0x02, 0x4a
	.zero		1
	.zero		1


	//----- nvinfo : EIATTR_EXIT_INSTR_OFFSETS
	.align		4
        /*0068*/ 	.byte	0x04, 0x1c
        /*006a*/ 	.short	(.L_55 - .L_54)


	//   ....[0]....
.L_54:
        /*006c*/ 	.word	0x00000070


	//   ....[1]....
        /*0070*/ 	.word	0x000005c0


	//   ....[2]....
        /*0074*/ 	.word	0x00000760


	//----- nvinfo : EIATTR_CRS_STACK_SIZE
	.align		4
.L_55:
        /*0078*/ 	.byte	0x04, 0x1e
        /*007a*/ 	.short	(.L_57 - .L_56)
.L_56:
        /*007c*/ 	.word	0x00000000


	//----- nvinfo : EIATTR_CBANK_PARAM_SIZE
	.align		4
.L_57:
        /*0080*/ 	.byte	0x03, 0x19
        /*0082*/ 	.short	0x0018


	//----- nvinfo : EIATTR_PARAM_CBANK
	.align		4
        /*0084*/ 	.byte	0x04, 0x0a
        /*0086*/ 	.short	(.L_59 - .L_58)
	.align		4
.L_58:
        /*0088*/ 	.word	index@(.nv.constant0._Z22softmaxKernelOptimizedPfS_ii)
        /*008c*/ 	.short	0x0380
        /*008e*/ 	.short	0x0018


	//----- nvinfo : EIATTR_SW_WAR
	.align		4
.L_59:
        /*0090*/ 	.byte	0x04, 0x36
        /*0092*/ 	.short	(.L_61 - .L_60)
.L_60:
        /*0094*/ 	.word	0x00000008
.L_61:


//--------------------- .nv.info._Z13softmaxKernelPfS_ii --------------------------
	.section	.nv.info._Z13softmaxKernelPfS_ii,"",@"SHT_CUDA_INFO"
	.sectionflags	@""
	.align	4


	//----- nvinfo : EIATTR_CUDA_API_VERSION
	.align		4
        /*0000*/ 	.byte	0x04, 0x37
        /*0002*/ 	.short	(.L_63 - .L_62)
.L_62:
        /*0004*/ 	.word	0x00000082


	//----- nvinfo : EIATTR_KPARAM_INFO
	.align		4
.L_63:
        /*0008*/ 	.byte	0x04, 0x17
        /*000a*/ 	.short	(.L_65 - .L_64)
.L_64:
        /*000c*/ 	.word	0x00000000
        /*0010*/ 	.short	0x0003
        /*0012*/ 	.short	0x0014
        /*0014*/ 	.byte	0x00, 0xf0, 0x11, 0x00


	//----- nvinfo : EIATTR_KPARAM_INFO
	.align		4
.L_65:
        /*0018*/ 	.byte	0x04, 0x17
        /*001a*/ 	.short	(.L_67 - .L_66)
.L_66:
        /*001c*/ 	.word	0x00000000
        /*0020*/ 	.short	0x0002
        /*0022*/ 	.short	0x0010
        /*0024*/ 	.byte	0x00, 0xf0, 0x11, 0x00


	//----- nvinfo : EIATTR_KPARAM_INFO
	.align		4
.L_67:
        /*0028*/ 	.byte	0x04, 0x17
        /*002a*/ 	.short	(.L_69 - .L_68)
.L_68:
        /*002c*/ 	.word	0x00000000
        /*0030*/ 	.short	0x0001
        /*0032*/ 	.short	0x0008
        /*0034*/ 	.byte	0x00, 0xf5, 0x21, 0x00


	//----- nvinfo : EIATTR_KPARAM_INFO
	.align		4
.L_69:
        /*0038*/ 	.byte	0x04, 0x17
        /*003a*/ 	.short	(.L_71 - .L_70)
.L_70:
        /*003c*/ 	.word	0x00000000
        /*0040*/ 	.short	0x0000
        /*0042*/ 	.short	0x0000
        /*0044*/ 	.byte	0x00, 0xf5, 0x21, 0x00


	//----- nvinfo : EIATTR_SPARSE_MMA_MASK
	.align		4
.L_71:
        /*0048*/ 	.byte	0x03, 0x50
        /*004a*/ 	.short	0x0000


	//----- nvinfo : EIATTR_MAXREG_COUNT
	.align		4
        /*004c*/ 	.byte	0x03, 0x1b
        /*004e*/ 	.short	0x00ff


	//----- nvinfo : EIATTR_MERCURY_ISA_VERSION
	.align		4
        /*0050*/ 	.byte	0x03, 0x5f
        /*0052*/ 	.short	0x0101


	//----- nvinfo : EIATTR_VRC_CTA_INIT_COUNT
	.align		4
        /*0054*/ 	.byte	0x02, 0x4a
	.zero		1
	.zero		1


	//----- nvinfo : EIATTR_EXIT_INSTR_OFFSETS
	.align		4
        /*0058*/ 	.byte	0x04, 0x1c
        /*005a*/ 	.short	(.L_73 - .L_72)


	//   ....[0]....
.L_72:
        /*005c*/ 	.word	0x000000c0


	//   ....[1]....
        /*0060*/ 	.word	0x000019b0


	//----- nvinfo : EIATTR_CRS_STACK_SIZE
	.align		4
.L_73:
        /*0064*/ 	.byte	0x04, 0x1e
        /*0066*/ 	.short	(.L_75 - .L_74)
.L_74:
        /*0068*/ 	.word	0x00000000


	//----- nvinfo : EIATTR_CBANK_PARAM_SIZE
	.align		4
.L_75:
        /*006c*/ 	.byte	0x03, 0x19
        /*006e*/ 	.short	0x0018


	//----- nvinfo : EIATTR_PARAM_CBANK
	.align		4
        /*0070*/ 	.byte	0x04, 0x0a
        /*0072*/ 	.short	(.L_77 - .L_76)
	.align		4
.L_76:
        /*0074*/ 	.word	index@(.nv.constant0._Z13softmaxKernelPfS_ii)
        /*0078*/ 	.short	0x0380
        /*007a*/ 	.short	0x0018


	//----- nvinfo : EIATTR_SW_WAR
	.align		4
.L_77:
        /*007c*/ 	.byte	0x04, 0x36
        /*007e*/ 	.short	(.L_79 - .L_78)
.L_78:
        /*0080*/ 	.word	0x00000008
.L_79:


//--------------------- .nv.callgraph             --------------------------
	.section	.nv.callgraph,"",@"SHT_CUDA_CALLGRAPH"
	.align	4
	.sectionentsize	8
	.align		4
        /*0000*/ 	.word	0x00000000
	.align		4
        /*0004*/ 	.word	0xffffffff
	.align		4
        /*0008*/ 	.word	0x00000000
	.align		4
        /*000c*/ 	.word	0xfffffffe
	.align		4
        /*0010*/ 	.word	0x00000000
	.align		4
        /*0014*/ 	.word	0xfffffffd
	.align		4
        /*0018*/ 	.word	0x00000000
	.align		4
        /*001c*/ 	.word	0xfffffffc


//--------------------- .text._Z11softmaxCUDAPfS_ii --------------------------
	.section	.text._Z11softmaxCUDAPfS_ii,"ax",@progbits
	.align	128
        .global         _Z11softmaxCUDAPfS_ii
        .type           _Z11softmaxCUDAPfS_ii,@function
        .size           _Z11softmaxCUDAPfS_ii,(.L_x_90 - _Z11softmaxCUDAPfS_ii)
        .other          _Z11softmaxCUDAPfS_ii,@"STO_CUDA_ENTRY STV_DEFAULT"
_Z11softmaxCUDAPfS_ii:
.text._Z11softmaxCUDAPfS_ii:
[----:B------:R-:W-:Y:S08]  /*0000*/  LDC R1, c[0x0][0x37c] ;  /* 0x0000df00ff017b82 */ /* 0x000ff00000000800 */
[----:B------:R-:W0:Y:S08]  /*0010*/  S2UR UR4, SR_CTAID.X ;  /* 0x00000000000479c3 */ /* 0x000e300000002500 */
[----:B------:R-:W0:Y:S02]  /*0020*/  LDC R0, c[0x0][0x390] ;  /* 0x0000e400ff007b82 */ /* 0x000e240000000800 */
[----:B0-----:R-:W-:-:S13]  /*0030*/  ISETP.LE.AND P0, PT, R0, UR4, PT ;  /* 0x0000000400007c0c */ /* 0x001fda000bf03270 */
[----:B------:R-:W-:Y:S05]  /*0040*/  @P0 EXIT ;  /* 0x000000000000094d */ /* 0x000fea0003800000 */
[----:B------:R-:W0:Y:S01]  /*0050*/  S2R R2, SR_TID.X ;  /* 0x0000000000027919 */ /* 0x000e220000002100 */
[----:B------:R-:W0:Y:S01]  /*0060*/  LDC R3, c[0x0][0x394] ;  /* 0x0000e500ff037b82 */ /* 0x000e220000000800 */
[----:B------:R-:W1:Y:S01]  /*0070*/  LDCU UR5, c[0x0][0x360] ;  /* 0x00006c00ff0577ac */ /* 0x000e620008000800 */
[----:B------:R-:W-:Y:S01]  /*0080*/  BSSY.RECONVERGENT B0, `(.L_x_0) ;  /* 0x0000049000007945 */ /* 0x000fe20003800200 */
[----:B------:R-:W-:Y:S01]  /*0090*/  IMAD.MOV.U32 R7, RZ, RZ, -0x800001 ;  /* 0xff7fffffff077424 */ /* 0x000fe200078e00ff */
[----:B------:R-:W2:Y:S01]  /*00a0*/  LDCU.64 UR6, c[0x0][0x358] ;  /* 0x00006b00ff0677ac */ /* 0x000ea20008000a00 */
[----:B0-----:R-:W-:-:S13]  /*00b0*/  ISETP.GE.AND P0, PT, R2, R3, PT ;  /* 0x000000030200720c */ /* 0x001fda0003f06270 */
[----:B-12---:R-:W-:Y:S05]  /*00c0*/  @P0 BRA `(.L_x_1) ;  /* 0x0000000400100947 */ /* 0x006fea0003800000 */
[----:B------:R-:W0:Y:S01]  /*00d0*/  I2F.U32.RP R8, UR5 ;  /* 0x0000000500087d06 */ /* 0x000e220008209000 */
[----:B------:R-:W-:Y:S01]  /*00e0*/  VIADD R0, R2, UR5 ;  /* 0x0000000502007c36 */ /* 0x000fe20008000000 */
[----:B------:R-:W-:Y:S01]  /*00f0*/  ISETP.NE.U32.AND P2, PT, RZ, UR5, PT ;  /* 0x00000005ff007c0c */ /* 0x000fe2000bf45070 */
[----:B------:R-:W-:Y:S03]  /*0100*/  BSSY.RECONVERGENT B1, `(.L_x_2) ;  /* 0x000002b000017945 */ /* 0x000fe60003800200 */
[CC--:B------:R-:W-:Y:S02]  /*0110*/  ISETP.GE.U32.AND P0, PT, R0.reuse, R3.reuse, PT ;  /* 0x000000030000720c */ /* 0x0c0fe40003f06070 */
[----:B------:R-:W-:Y:S02]  /*0120*/  VIMNMX.U32 R7, PT, PT, R0, R3, !PT ;  /* 0x0000000300077248 */ /* 0x000fe40007fe0000 */
[----:B------:R-:W-:-:S04]  /*0130*/  SEL R6, RZ, 0x1, P0 ;  /* 0x00000001ff067807 */ /* 0x000fc80000000000 */
[----:B------:R-:W-:Y:S01]  /*0140*/  IADD3 R7, PT, PT, R7, -R0, -R6 ;  /* 0x8000000007077210 */ /* 0x000fe20007ffe806 */
[----:B0-----:R-:W0:Y:S02]  /*0150*/  MUFU.RCP R8, R8 ;  /* 0x0000000800087308 */ /* 0x001e240000001000 */
[----:B0-----:R-:W-:-:S06]  /*0160*/  VIADD R4, R8, 0xffffffe ;  /* 0x0ffffffe08047836 */ /* 0x001fcc0000000000 */
[----:B------:R0:W1:Y:S02]  /*0170*/  F2I.FTZ.U32.TRUNC.NTZ R5, R4 ;  /* 0x0000000400057305 */ /* 0x000064000021f000 */
[----:B0-----:R-:W-:Y:S01]  /*0180*/  IMAD.MOV.U32 R4, RZ, RZ, RZ ;  /* 0x000000ffff047224 */ /* 0x001fe200078e00ff */
[----:B-1----:R-:W-:-:S05]  /*0190*/  IADD3 R9, PT, PT, RZ, -R5, RZ ;  /* 0x80000005ff097210 */ /* 0x002fca0007ffe0ff */
[----:B------:R-:W-:-:S04]  /*01a0*/  IMAD R9, R9, UR5, RZ ;  /* 0x0000000509097c24 */ /* 0x000fc8000f8e02ff */
[----:B------:R-:W-:-:S06]  /*01b0*/  IMAD.HI.U32 R8, R5, R9, R4 ;  /* 0x0000000905087227 */ /* 0x000fcc00078e0004 */
[----:B------:R-:W-:-:S05]  /*01c0*/  IMAD.HI.U32 R5, R8, R7, RZ ;  /* 0x0000000708057227 */ /* 0x000fca00078e00ff */
[----:B------:R-:W-:-:S05]  /*01d0*/  IADD3 R0, PT, PT, -R5, RZ, RZ ;  /* 0x000000ff05007210 */ /* 0x000fca0007ffe1ff */
[----:B------:R-:W-:-:S05]  /*01e0*/  IMAD R7, R0, UR5, R7 ;  /* 0x0000000500077c24 */ /* 0x000fca000f8e0207 */
[----:B------:R-:W-:-:S13]  /*01f0*/  ISETP.GE.U32.AND P0, PT, R7, UR5, PT ;  /* 0x0000000507007c0c */ /* 0x000fda000bf06070 */
[----:B------:R-:W-:Y:S02]  /*0200*/  @P0 VIADD R7, R7, -UR5 ;  /* 0x8000000507070c36 */ /* 0x000fe40008000000 */
[----:B------:R-:W-:-:S03]  /*0210*/  @P0 VIADD R5, R5, 0x1 ;  /* 0x0000000105050836 */ /* 0x000fc60000000000 */
[----:B------:R-:W-:Y:S01]  /*0220*/  ISETP.GE.U32.AND P1, PT, R7, UR5, PT ;  /* 0x0000000507007c0c */ /* 0x000fe2000bf26070 */
[----:B------:R-:W-:-:S12]  /*0230*/  IMAD.MOV.U32 R7, RZ, RZ, -0x800001 ;  /* 0xff7fffffff077424 */ /* 0x000fd800078e00ff */
[----:B------:R-:W-:Y:S02]  /*0240*/  @P1 IADD3 R5, PT, PT, R5, 0x1, RZ ;  /* 0x0000000105051810 */ /* 0x000fe40007ffe0ff */
[----:B------:R-:W-:-:S05]  /*0250*/  @!P2 LOP3.LUT R5, RZ, UR5, RZ, 0x33, !PT ;  /* 0x00000005ff05ac12 */ /* 0x000fca000f8e33ff */
[----:B------:R-:W-:-:S05]  /*0260*/  IMAD.IADD R5, R6, 0x1, R5 ;  /* 0x0000000106057824 */ /* 0x000fca00078e0205 */
[C---:B------:R-:W-:Y:S02]  /*0270*/  LOP3.LUT R0, R5.reuse, 0x3, RZ, 0xc0, !PT ;  /* 0x0000000305007812 */ /* 0x040fe400078ec0ff */
[----:B------:R-:W-:Y:S02]  /*0280*/  ISETP.GE.U32.AND P1, PT, R5, 0x3, PT ;  /* 0x000000030500780c */ /* 0x000fe40003f26070 */
[----:B------:R-:W-:Y:S02]  /*0290*/  ISETP.NE.AND P0, PT, R0, 0x3, PT ;  /* 0x000000030000780c */ /* 0x000fe40003f05270 */
[----:B------:R-:W-:-:S11]  /*02a0*/  MOV R0, R2 ;  /* 0x0000000200007202 */ /* 0x000fd60000000f00 */
[----:B------:R-:W-:Y:S05]  /*02b0*/  @!P0 BRA `(.L_x_3) ;  /* 0x00000000003c8947 */ /* 0x000fea0003800000 */
[----:B------:R-:W0:Y:S01]  /*02c0*/  LDC.64 R8, c[0x0][0x380] ;  /* 0x0000e000ff087b82 */ /* 0x000e220000000a00 */
[----:B------:R-:W-:Y:S02]  /*02d0*/  VIADD R0, R5, 0x1 ;  /* 0x0000000105007836 */ /* 0x000fe40000000000 */
[----:B------:R-:W-:Y:S02]  /*02e0*/  IMAD R11, R3, UR4, R2 ;  /* 0x00000004030b7c24 */ /* 0x000fe4000f8e0202 */
[----:B------:R-:W-:Y:S01]  /*02f0*/  IMAD.MOV.U32 R7, RZ, RZ, -0x800001 ;  /* 0xff7fffffff077424 */ /* 0x000fe200078e00ff */
[----:B------:R-:W-:Y:S02]  /*0300*/  LOP3.LUT R4, R0, 0x3, RZ, 0xc0, !PT ;  /* 0x0000000300047812 */ /* 0x000fe400078ec0ff */
[----:B------:R-:W-:-:S03]  /*0310*/  MOV R0, R2 ;  /* 0x0000000200007202 */ /* 0x000fc60000000f00 */
[----:B------:R-:W-:-:S07]  /*0320*/  IMAD.MOV R6, RZ, RZ, -R4 ;  /* 0x000000ffff067224 */ /* 0x000fce00078e0a04 */
.L_x_4:
[----:B0-----:R-:W-:-:S06]  /*0330*/  IMAD.WIDE R4, R11, 0x4, R8 ;  /* 0x000000040b047825 */ /* 0x001fcc00078e0208 */
[----:B------:R-:W2:Y:S01]  /*0340*/  LDG.E R4, desc[UR6][R4.64] ;  /* 0x0000000604047981 */ /* 0x000ea2000c1e1900 */
[----:B------:R-:W-:Y:S01]  /*0350*/  VIADD R6, R6, 0x1 ;  /* 0x0000000106067836 */ /* 0x000fe20000000000 */
[----:B------:R-:W-:Y:S01]  /*0360*/  IADD3 R0, PT, PT, R0, UR5, RZ ;  /* 0x0000000500007c10 */ /* 0x000fe2000fffe0ff */
[----:B------:R-:W-:-:S03]  /*0370*/  VIADD R11, R11, UR5 ;  /* 0x000000050b0b7c36 */ /* 0x000fc60008000000 */
[----:B------:R-:W-:Y:S02]  /*0380*/  ISETP.NE.AND P0, PT, R6, RZ, PT ;  /* 0x000000ff0600720c */ /* 0x000fe40003f05270 */
[----:B--2---:R-:W-:-:S11]  /*0390*/  FMNMX R7, R4, R7, !PT ;  /* 0x0000000704077209 */ /* 0x004fd60007800000 */
[----:B------:R-:W-:Y:S05]  /*03a0*/  @P0 BRA `(.L_x_4) ;  /* 0xfffffffc00e00947 */ /* 0x000fea000383ffff */
.L_x_3:
[----:B------:R-:W-:Y:S05]  /*03b0*/  BSYNC.RECONVERGENT B1 ;  /* 0x0000000000017941 */ /* 0x000fea0003800200 */
.L_x_2:
[----:B------:R-:W-:Y:S05]  /*03c0*/  @!P1 BRA `(.L_x_1) ;  /* 0x0000000000509947 */ /* 0x000fea0003800000 */
[----:B------:R-:W0:Y:S08]  /*03d0*/  LDC R17, c[0x0][0x360] ;  /* 0x0000d800ff117b82 */ /* 0x000e300000000800 */
[----:B------:R-:W1:Y:S01]  /*03e0*/  LDC.64 R4, c[0x0][0x380] ;  /* 0x0000e000ff047b82 */ /* 0x000e620000000a00 */
[----:B0-----:R-:W-:-:S07]  /*03f0*/  IMAD.SHL.U32 R17, R17, 0x4, RZ ;  /* 0x0000000411117824 */ /* 0x001fce00078e00ff */
.L_x_5:
[----:B------:R-:W-:-:S04]  /*0400*/  IMAD R9, R3, UR4, R0 ;  /* 0x0000000403097c24 */ /* 0x000fc8000f8e0200 */
[----:B-1----:R-:W-:-:S03]  /*0410*/  IMAD.WIDE R8, R9, 0x4, R4 ;  /* 0x0000000409087825 */ /* 0x002fc600078e0204 */
[----:B------:R-:W-:-:S03]  /*0420*/  IADD3 R10, P0, PT, R17, R8, RZ ;  /* 0x00000008110a7210 */ /* 0x000fc60007f1e0ff */
[----:B------:R-:W2:Y:S01]  /*0430*/  LDG.E R8, desc[UR6][R8.64] ;  /* 0x0000000608087981 */ /* 0x000ea2000c1e1900 */
[----:B------:R-:W-:Y:S02]  /*0440*/  IADD3.X R11, PT, PT, RZ, R9, RZ, P0, !PT ;  /* 0x00000009ff0b7210 */ /* 0x000fe400007fe4ff */
[----:B------:R-:W-:-:S03]  /*0450*/  IADD3 R12, P0, PT, R17, R10, RZ ;  /* 0x0000000a110c7210 */ /* 0x000fc60007f1e0ff */
[----:B------:R-:W2:Y:S02]  /*0460*/  LDG.E R10, desc[UR6][R10.64] ;  /* 0x000000060a0a7981 */ /* 0x000ea4000c1e1900 */
[----:B------:R-:W-:Y:S01]  /*0470*/  IMAD.X R13, RZ, RZ, R11, P0 ;  /* 0x000000ffff0d7224 */ /* 0x000fe200000e060b */
[----:B------:R-:W-:-:S04]  /*0480*/  IADD3 R14, P0, PT, R17, R12, RZ ;  /* 0x0000000c110e7210 */ /* 0x000fc80007f1e0ff */
[----:B------:R-:W3:Y:S01]  /*0490*/  LDG.E R12, desc[UR6][R12.64] ;  /* 0x000000060c0c7981 */ /* 0x000ee2000c1e1900 */
[----:B------:R-:W-:-:S05]  /*04a0*/  IMAD.X R15, RZ, RZ, R13, P0 ;  /* 0x000000ffff0f7224 */ /* 0x000fca00000e060d */
[----:B------:R-:W3:Y:S01]  /*04b0*/  LDG.E R14, desc[UR6][R14.64] ;  /* 0x000000060e0e7981 */ /* 0x000ee2000c1e1900 */
[----:B------:R-:W-:-:S04]  /*04c0*/  IADD3 R0, PT, PT, R17, R0, RZ ;  /* 0x0000000011007210 */ /* 0x000fc80007ffe0ff */
[----:B------:R-:W-:Y:S02]  /*04d0*/  ISETP.GE.AND P0, PT, R0, R3, PT ;  /* 0x000000030000720c */ /* 0x000fe40003f06270 */
[----:B--2---:R-:W-:-:S04]  /*04e0*/  FMNMX3 R7, R7, R8, R10, !PT ;  /* 0x0000000807077276 */ /* 0x004fc8000780000a */
[----:B---3--:R-:W-:-:S07]  /*04f0*/  FMNMX3 R7, R7, R12, R14, !PT ;  /* 0x0000000c07077276 */ /* 0x008fce000780000e */
[----:B------:R-:W-:Y:S05]  /*0500*/  @!P0 BRA `(.L_x_5) ;  /* 0xfffffffc00bc8947 */ /* 0x000fea000383ffff */
.L_x_1:
[----:B------:R-:W-:Y:S05]  /*0510*/  BSYNC.RECONVERGENT B0 ;  /* 0x0000000000007941 */ /* 0x000fea0003800200 */
.L_x_0:
[----:B------:R-:W0:Y:S01]  /*0520*/  S2R R0, SR_CgaCtaId ;  /* 0x0000000000007919 */ /* 0x000e220000008800 */
[----:B------:R-:W-:Y:S01]  /*0530*/  ISETP.NE.AND P1, PT, R2, RZ, PT ;  /* 0x000000ff0200720c */ /* 0x000fe20003f25270 */
[----:B------:R-:W-:Y:S01]  /*0540*/  UISETP.GE.U32.AND UP0, UPT, UR5, 0x2, UPT ;  /* 0x000000020500788c */ /* 0x000fe2000bf06070 */
[----:B------:R-:W-:-:S11]  /*0550*/  MOV R3, 0x400 ;  /* 0x0000040000037802 */ /* 0x000fd60000000f00 */
[----:B------:R-:W1:Y:S01]  /*0560*/  @!P1 S2R R5, SR_CgaCtaId ;  /* 0x0000000000059919 */ /* 0x000e620000008800 */
[----:B------:R-:W-:Y:S02]  /*0570*/  @!P1 MOV R4, 0x400 ;  /* 0x0000040000049802 */ /* 0x000fe40000000f00 */
[----:B0-----:R-:W-:-:S05]  /*0580*/  LEA R3, R0, R3, 0x18 ;  /* 0x0000000300037211 */ /* 0x001fca00078ec0ff */
[----:B------:R-:W-:-:S05]  /*0590*/  IMAD R0, R2, 0x4, R3 ;  /* 0x0000000402007824 */ /* 0x000fca00078e0203 */
[----:B------:R0:W-:Y:S01]  /*05a0*/  STS [R0], R7 ;  /* 0x0000000700007388 */ /* 0x0001e20000000800 */
[----:B-1----:R-:W-:Y:S01]  /*05b0*/  @!P1 LEA R8, R5, R4, 0x18 ;  /* 0x0000000405089211 */ /* 0x002fe200078ec0ff */
[----:B------:R-:W-:Y:S06]  /*05c0*/  BAR.SYNC.DEFER_BLOCKING 0x0 ;  /* 0x0000000000007b1d */ /* 0x000fec0000010000 */
[----:B------:R-:W-:Y:S05]  /*05d0*/  BRA.U !UP0, `(.L_x_6) ;  /* 0x0000000108307547 */ /* 0x000fea000b800000 */
[----:B------:R-:W-:-:S07]  /*05e0*/  IMAD.U32 R4, RZ, RZ, UR5 ;  /* 0x00000005ff047e24 */ /* 0x000fce000f8e00ff */
.L_x_7:
[----:B0-----:R-:W-:-:S04]  /*05f0*/  SHF.R.U32.HI R7, RZ, 0x1, R4 ;  /* 0x00000001ff077819 */ /* 0x001fc80000011604 */
[----:B------:R-:W-:-:S13]  /*0600*/  ISETP.GE.U32.AND P0, PT, R2, R7, PT ;  /* 0x000000070200720c */ /* 0x000fda0003f06070 */
[----:B------:R-:W-:Y:S01]  /*0610*/  @!P0 LEA R6, R7, R0, 0x2 ;  /* 0x0000000007068211 */ /* 0x000fe200078e10ff */
[----:B------:R-:W-:Y:S05]  /*0620*/  @!P0 LDS R5, [R0] ;  /* 0x0000000000058984 */ /* 0x000fea0000000800 */
[----:B------:R-:W0:Y:S02]  /*0630*/  @!P0 LDS R6, [R6] ;  /* 0x0000000006068984 */ /* 0x000e240000000800 */
[----:B0-----:R-:W-:-:S05]  /*0640*/  @!P0 FMNMX R5, R5, R6, !PT ;  /* 0x0000000605058209 */ /* 0x001fca0007800000 */
[----:B------:R1:W-:Y:S01]  /*0650*/  @!P0 STS [R0], R5 ;  /* 0x0000000500008388 */ /* 0x0003e20000000800 */
[----:B------:R-:W-:Y:S01]  /*0660*/  BAR.SYNC.DEFER_BLOCKING 0x0 ;  /* 0x0000000000007b1d */ /* 0x000fe20000010000 */
[----:B------:R-:W-:Y:S01]  /*0670*/  ISETP.GT.U32.AND P0, PT, R4, 0x3, PT ;  /* 0x000000030400780c */ /* 0x000fe20003f04070 */
[----:B------:R-:W-:-:S12]  /*0680*/  IMAD.MOV.U32 R4, RZ, RZ, R7 ;  /* 0x000000ffff047224 */ /* 0x000fd800078e0007 */
[----:B-1----:R-:W-:Y:S05]  /*0690*/  @P0 BRA `(.L_x_7) ;  /* 0xfffffffc00d40947 */ /* 0x002fea000383ffff */
.L_x_6:
[----:B------:R-:W1:Y:S01]  /*06a0*/  @!P1 LDS R4, [R8] ;  /* 0x0000000008049984 */ /* 0x000e620000000800 */
[----:B------:R-:W2:Y:S01]  /*06b0*/  LDC R15, c[0x0][0x394] ;  /* 0x0000e500ff0f7b82 */ /* 0x000ea20000000800 */
[----:B------:R-:W-:Y:S01]  /*06c0*/  USHF.L.U32 UR8, UR5, 0x2, URZ ;  /* 0x0000000205087899 */ /* 0x000fe200080006ff */
[----:B------:R-:W-:Y:S01]  /*06d0*/  BSSY.RECONVERGENT B0, `(.L_x_8) ;  /* 0x000008b000007945 */ /* 0x000fe20003800200 */
[----:B------:R-:W-:Y:S01]  /*06e0*/  IMAD.MOV.U32 R17, RZ, RZ, RZ ;  /* 0x000000ffff117224 */ /* 0x000fe200078e00ff */
[----:B--2---:R-:W-:-:S06]  /*06f0*/  ISETP.GE.AND P0, PT, R2, R15, PT ;  /* 0x0000000f0200720c */ /* 0x004fcc0003f06270 */
[----:B-1----:R1:W-:Y:S01]  /*0700*/  @!P1 STS [R3+UR8], R4 ;  /* 0x0000000403009988 */ /* 0x0023e20008000808 */
[----:B------:R-:W-:Y:S06]  /*0710*/  BAR.SYNC.DEFER_BLOCKING 0x0 ;  /* 0x0000000000007b1d */ /* 0x000fec0000010000 */
[----:B-1----:R-:W-:Y:S05]  /*0720*/  @P0 BRA `(.L_x_9) ;  /* 0x0000000800140947 */ /* 0x002fea0003800000 */
[----:B0-----:R-:W0:Y:S01]  /*0730*/  I2F.U32.RP R7, UR5 ;  /* 0x0000000500077d06 */ /* 0x001e220008209000 */
[----:B------:R-:W-:Y:S01]  /*0740*/  VIADD R8, R2, UR5 ;  /* 0x0000000502087c36 */ /* 0x000fe20008000000 */
[----:B------:R-:W-:Y:S01]  /*0750*/  ISETP.NE.U32.AND P2, PT, RZ, UR5, PT ;  /* 0x00000005ff007c0c */ /* 0x000fe2000bf45070 */
[----:B------:R1:W2:Y:S01]  /*0760*/  LDS R16, [R3+UR8] ;  /* 0x0000000803107984 */ /* 0x0002a20008000800 */
[----:B------:R-:W-:Y:S01]  /*0770*/  BSSY.RECONVERGENT B1, `(.L_x_10) ;  /* 0x000003b000017945 */ /* 0x000fe20003800200 */
[----:B------:R-:W-:Y:S01]  /*0780*/  MOV R17, RZ ;  /* 0x000000ff00117202 */ /* 0x000fe20000000f00 */
[----:B------:R-:W-:Y:S01]  /*0790*/  IMAD.MOV.U32 R14, RZ, RZ, R2 ;  /* 0x000000ffff0e7224 */ /* 0x000fe200078e0002 */
[CC--:B------:R-:W-:Y:S02]  /*07a0*/  ISETP.GE.AND P0, PT, R8.reuse, R15.reuse, PT ;  /* 0x0000000f0800720c */ /* 0x0c0fe40003f06270 */
[----:B------:R-:W-:Y:S02]  /*07b0*/  VIMNMX R6, PT, PT, R8, R15, !PT ;  /* 0x0000000f08067248 */ /* 0x000fe40007fe0100 */
[----:B------:R-:W-:Y:S01]  /*07c0*/  SEL R9, RZ, 0x1, P0 ;  /* 0x00000001ff097807 */ /* 0x000fe20000000000 */
[----:B0-----:R-:W0:Y:S03]  /*07d0*/  MUFU.RCP R7, R7 ;  /* 0x0000000700077308 */ /* 0x001e260000001000 */
[----:B------:R-:W-:-:S02]  /*07e0*/  IADD3 R6, PT, PT, R6, -R8, -R9 ;  /* 0x8000000806067210 */ /* 0x000fc40007ffe809 */
[----:B0-----:R-:W-:-:S04]  /*07f0*/  IADD3 R4, PT, PT, R7, 0xffffffe, RZ ;  /* 0x0ffffffe07047810 */ /* 0x001fc80007ffe0ff */
[----:B------:R0:W3:Y:S02]  /*0800*/  F2I.FTZ.U32.TRUNC.NTZ R5, R4 ;  /* 0x0000000400057305 */ /* 0x0000e4000021f000 */
[----:B0-----:R-:W-:Y:S02]  /*0810*/  HFMA2 R4, -RZ, RZ, 0, 0 ;  /* 0x00000000ff047431 */ /* 0x001fe400000001ff */
[----:B---3--:R-:W-:-:S04]  /*0820*/  IMAD.MOV R11, RZ, RZ, -R5 ;  /* 0x000000ffff0b7224 */ /* 0x008fc800078e0a05 */
[----:B------:R-:W-:-:S04]  /*0830*/  IMAD R11, R11, UR5, RZ ;  /* 0x000000050b0b7c24 */ /* 0x000fc8000f8e02ff */
[----:B------:R-:W-:-:S06]  /*0840*/  IMAD.HI.U32 R11, R5, R11, R4 ;  /* 0x0000000b050b7227 */ /* 0x000fcc00078e0004 */
[----:B------:R-:W-:-:S04]  /*0850*/  IMAD.HI.U32 R8, R11, R6, RZ ;  /* 0x000000060b087227 */ /* 0x000fc800078e00ff */
[----:B------:R-:W-:-:S04]  /*0860*/  IMAD.MOV R5, RZ, RZ, -R8 ;  /* 0x000000ffff057224 */ /* 0x000fc800078e0a08 */
[----:B------:R-:W-:Y:S02]  /*0870*/  IMAD R6, R5, UR5, R6 ;  /* 0x0000000505067c24 */ /* 0x000fe4000f8e0206 */
[----:B------:R-:W0:Y:S03]  /*0880*/  LDC.64 R4, c[0x0][0x380] ;  /* 0x0000e000ff047b82 */ /* 0x000e260000000a00 */
[----:B------:R-:W-:-:S13]  /*0890*/  ISETP.GE.U32.AND P0, PT, R6, UR5, PT ;  /* 0x0000000506007c0c */ /* 0x000fda000bf06070 */
[----:B------:R-:W-:Y:S01]  /*08a0*/  @P0 VIADD R6, R6, -UR5 ;  /* 0x8000000506060c36 */ /* 0x000fe20008000000 */
[----:B------:R-:W-:-:S04]  /*08b0*/  @P0 IADD3 R8, PT, PT, R8, 0x1, RZ ;  /* 0x0000000108080810 */ /* 0x000fc80007ffe0ff */
[----:B------:R-:W-:Y:S02]  /*08c0*/  ISETP.GE.U32.AND P1, PT, R6, UR5, PT ;  /* 0x0000000506007c0c */ /* 0x000fe4000bf26070 */
[----:B------:R-:W3:Y:S11]  /*08d0*/  LDC.64 R6, c[0x0][0x388] ;  /* 0x0000e200ff067b82 */ /* 0x000ef60000000a00 */
[----:B------:R-:W-:Y:S01]  /*08e0*/  @P1 VIADD R8, R8, 0x1 ;  /* 0x0000000108081836 */ /* 0x000fe20000000000 */
[----:B------:R-:W-:-:S05]  /*08f0*/  @!P2 LOP3.LUT R8, RZ, UR5, RZ, 0x33, !PT ;  /* 0x00000005ff08ac12 */ /* 0x000fca000f8e33ff */
[----:B------:R-:W-:-:S05]  /*0900*/  IMAD.IADD R12, R9, 0x1, R8 ;  /* 0x00000001090c7824 */ /* 0x000fca00078e0208 */
[C---:B------:R-:W-:Y:S02]  /*0910*/  LOP3.LUT R8, R12.reuse, 0x3, RZ, 0xc0, !PT ;  /* 0x000000030c087812 */ /* 0x040fe400078ec0ff */
[----:B------:R-:W-:Y:S02]  /*0920*/  ISETP.GE.U32.AND P1, PT, R12, 0x3, PT ;  /* 0x000000030c00780c */ /* 0x000fe40003f26070 */
[----:B------:R-:W-:-:S13]  /*0930*/  ISETP.NE.AND P0, PT, R8, 0x3, PT ;  /* 0x000000030800780c */ /* 0x000fda0003f05270 */
[----:B012---:R-:W-:Y:S05]  /*0940*/  @!P0 BRA `(.L_x_11) ;  /* 0x0000000000748947 */ /* 0x007fea0003800000 */
[----:B------:R-:W0:Y:S01]  /*0950*/  LDC.64 R8, c[0x0][0x380] ;  /* 0x0000e000ff087b82 */ /* 0x000e220000000a00 */
[----:B------:R-:W-:Y:S01]  /*0960*/  VIADD R12, R12, 0x1 ;  /* 0x000000010c0c7836 */ /* 0x000fe20000000000 */
[----:B------:R-:W-:Y:S01]  /*0970*/  MOV R17, RZ ;  /* 0x000000ff00117202 */ /* 0x000fe20000000f00 */
[--C-:B------:R-:W-:Y:S02]  /*0980*/  IMAD R13, R15, UR4, R2.reuse ;  /* 0x000000040f0d7c24 */ /* 0x100fe4000f8e0202 */
[----:B------:R-:W-:Y:S01]  /*0990*/  IMAD.MOV.U32 R14, RZ, RZ, R2 ;  /* 0x000000ffff0e7224 */ /* 0x000fe200078e0002 */
[----:B------:R-:W-:Y:S02]  /*09a0*/  LOP3.LUT R12, R12, 0x3, RZ, 0xc0, !PT ;  /* 0x000000030c0c7812 */ /* 0x000fe400078ec0ff */
[----:B------:R-:W1:Y:S03]  /*09b0*/  LDC.64 R10, c[0x0][0x388] ;  /* 0x0000e200ff0a7b82 */ /* 0x000e660000000a00 */
[----:B------:R-:W-:-:S07]  /*09c0*/  IMAD.MOV R12, RZ, RZ, -R12 ;  /* 0x000000ffff0c7224 */ /* 0x000fce00078e0a0c */
.L_x_12:
[----:B0-2---:R-:W-:-:S06]  /*09d0*/  IMAD.WIDE R18, R13, 0x4, R8 ;  /* 0x000000040d127825 */ /* 0x005fcc00078e0208 */
[----:B------:R-:W2:Y:S01]  /*09e0*/  LDG.E R19, desc[UR6][R18.64] ;  /* 0x0000000612137981 */ /* 0x000ea2000c1e1900 */
[----:B------:R-:W-:Y:S02]  /*09f0*/  HFMA2 R21, -RZ, RZ, 0.96630859375, -0.0022525787353515625 ;  /* 0x3bbb989dff157431 */ /* 0x000fe400000001ff */
[----:B------:R-:W-:Y:S01]  /*0a00*/  IMAD.MOV.U32 R22, RZ, RZ, 0x437c0000 ;  /* 0x437c0000ff167424 */ /* 0x000fe200078e00ff */
[----:B------:R-:W-:Y:S01]  /*0a10*/  IADD3 R12, PT, PT, R12, 0x1, RZ ;  /* 0x000000010c0c7810 */ /* 0x000fe20007ffe0ff */
[----:B------:R-:W-:-:S03]  /*0a20*/  VIADD R14, R14, UR5 ;  /* 0x000000050e0e7c36 */ /* 0x000fc60008000000 */
[----:B------:R-:W-:Y:S01]  /*0a30*/  ISETP.NE.AND P0, PT, R12, RZ, PT ;  /* 0x000000ff0c00720c */ /* 0x000fe20003f05270 */
[----:B--2---:R-:W-:Y:S01]  /*0a40*/  FADD R20, -R16, R19 ;  /* 0x0000001310147221 */ /* 0x004fe20000000100 */
[----:B-1----:R-:W-:-:S04]  /*0a50*/  IMAD.WIDE R18, R13, 0x4, R10 ;  /* 0x000000040d127825 */ /* 0x002fc800078e020a */
[----:B------:R-:W-:Y:S01]  /*0a60*/  FFMA.SAT R21, R20, R21, 0.5 ;  /* 0x3f00000014157423 */ /* 0x000fe20000002015 */
[----:B------:R-:W-:-:S03]  /*0a70*/  VIADD R13, R13, UR5 ;  /* 0x000000050d0d7c36 */ /* 0x000fc60008000000 */
[----:B------:R-:W-:-:S04]  /*0a80*/  FFMA.RM R21, R21, R22, 12582913 ;  /* 0x4b40000115157423 */ /* 0x000fc80000004016 */
[C---:B------:R-:W-:Y:S01]  /*0a90*/  FADD R23, R21.reuse, -12583039 ;  /* 0xcb40007f15177421 */ /* 0x040fe20000000000 */
[----:B------:R-:W-:-:S03]  /*0aa0*/  IMAD.SHL.U32 R21, R21, 0x800000, RZ ;  /* 0x0080000015157824 */ /* 0x000fc600078e00ff */
[----:B------:R-:W-:-:S04]  /*0ab0*/  FFMA R23, R20, 1.4426950216293334961, -R23 ;  /* 0x3fb8aa3b14177823 */ /* 0x000fc80000000817 */
[----:B------:R-:W-:-:S04]  /*0ac0*/  FFMA R23, R20, 1.925963033500011079e-08, R23 ;  /* 0x32a5706014177823 */ /* 0x000fc80000000017 */
[----:B------:R-:W0:Y:S02]  /*0ad0*/  MUFU.EX2 R20, R23 ;  /* 0x0000001700147308 */ /* 0x000e240000000800 */
[----:B0-----:R-:W-:-:S04]  /*0ae0*/  FMUL R20, R21, R20 ;  /* 0x0000001415147220 */ /* 0x001fc80000400000 */
[----:B------:R-:W-:Y:S01]  /*0af0*/  FADD R17, R20, R17 ;  /* 0x0000001114117221 */ /* 0x000fe20000000000 */
[----:B------:R2:W-:Y:S01]  /*0b00*/  STG.E desc[UR6][R18.64], R20 ;  /* 0x0000001412007986 */ /* 0x0005e2000c101906 */
[----:B------:R-:W-:Y:S05]  /*0b10*/  @P0 BRA `(.L_x_12) ;  /* 0xfffffffc00ac0947 */ /* 0x000fea000383ffff */
.L_x_11:
[----:B------:R-:W-:Y:S05]  /*0b20*/  BSYNC.RECONVERGENT B1 ;  /* 0x0000000000017941 */ /* 0x000fea0003800200 */
.L_x_10:
[----:B------:R-:W-:Y:S05]  /*0b30*/  @!P1 BRA `(.L_x_9) ;  /* 0x0000000400109947 */ /* 0x000fea0003800000 */
.L_x_13:
[----:B--2---:R-:W-:-:S04]  /*0b40*/  IMAD R19, R15, UR4, R14 ;  /* 0x000000040f137c24 */ /* 0x004fc8000f8e020e */
[----:B-1----:R-:W-:-:S05]  /*0b50*/  IMAD.WIDE R8, R19, 0x4, R4 ;  /* 0x0000000413087825 */ /* 0x002fca00078e0204 */
[----:B------:R-:W2:Y:S01]  /*0b60*/  LDG.E R11, desc[UR6][R8.64] ;  /* 0x00000006080b7981 */ /* 0x000ea2000c1e1900 */
[----:B------:R-:W-:Y:S01]  /*0b70*/  MOV R20, 0x3bbb989d ;  /* 0x3bbb989d00147802 */ /* 0x000fe20000000f00 */
[----:B------:R-:W-:Y:S02]  /*0b80*/  IMAD.MOV.U32 R21, RZ, RZ, 0x437c0000 ;  /* 0x437c0000ff157424 */ /* 0x000fe400078e00ff */
[----:B---3--:R-:W-:-:S04]  /*0b90*/  IMAD.WIDE R18, R19, 0x4, R6 ;  /* 0x0000000413127825 */ /* 0x008fc800078e0206 */
[----:B--2---:R-:W-:-:S04]  /*0ba0*/  FADD R11, -R16, R11 ;  /* 0x0000000b100b7221 */ /* 0x004fc80000000100 */
[----:B------:R-:W-:-:S04]  /*0bb0*/  FFMA.SAT R10, R11, R20, 0.5 ;  /* 0x3f0000000b0a7423 */ /* 0x000fc80000002014 */
[----:B------:R-:W-:-:S04]  /*0bc0*/  FFMA.RM R10, R10, R21, 12582913 ;  /* 0x4b4000010a0a7423 */ /* 0x000fc80000004015 */
[C---:B------:R-:W-:Y:S01]  /*0bd0*/  FADD R12, R10.reuse, -12583039 ;  /* 0xcb40007f0a0c7421 */ /* 0x040fe20000000000 */
[----:B------:R-:W-:-:S03]  /*0be0*/  IMAD.SHL.U32 R22, R10, 0x800000, RZ ;  /* 0x008000000a167824 */ /* 0x000fc600078e00ff */
[----:B------:R-:W-:-:S04]  /*0bf0*/  FFMA R12, R11, 1.4426950216293334961, -R12 ;  /* 0x3fb8aa3b0b0c7823 */ /* 0x000fc8000000080c */
[----:B------:R-:W-:Y:S01]  /*0c00*/  FFMA R11, R11, 1.925963033500011079e-08, R12 ;  /* 0x32a570600b0b7823 */ /* 0x000fe2000000000c */
[----:B------:R-:W-:-:S04]  /*0c10*/  IADD3 R12, P0, PT, R8, UR8, RZ ;  /* 0x00000008080c7c10 */ /* 0x000fc8000ff1e0ff */
[----:B------:R-:W-:Y:S01]  /*0c20*/  IADD3.X R13, PT, PT, RZ, R9, RZ, P0, !PT ;  /* 0x00000009ff0d7210 */ /* 0x000fe200007fe4ff */
[----:B------:R-:W0:Y:S02]  /*0c30*/  MUFU.EX2 R11, R11 ;  /* 0x0000000b000b7308 */ /* 0x000e240000000800 */
[----:B0-----:R-:W-:-:S05]  /*0c40*/  FMUL R22, R22, R11 ;  /* 0x0000000b16167220 */ /* 0x001fca0000400000 */
[----:B------:R0:W-:Y:S04]  /*0c50*/  STG.E desc[UR6][R18.64], R22 ;  /* 0x0000001612007986 */ /* 0x0001e8000c101906 */
[----:B------:R-:W2:Y:S01]  /*0c60*/  LDG.E R9, desc[UR6][R12.64] ;  /* 0x000000060c097981 */ /* 0x000ea2000c1e1900 */
[----:B------:R-:W-:-:S04]  /*0c70*/  IADD3 R10, P1, PT, R12, UR8, RZ ;  /* 0x000000080c0a7c10 */ /* 0x000fc8000ff3e0ff */
[----:B------:R-:W-:Y:S01]  /*0c80*/  IADD3.X R11, PT, PT, RZ, R13, RZ, P1, !PT ;  /* 0x0000000dff0b7210 */ /* 0x000fe20000ffe4ff */
[----:B--2---:R-:W-:-:S04]  /*0c90*/  FADD R9, -R16, R9 ;  /* 0x0000000910097221 */ /* 0x004fc80000000100 */
[----:B------:R-:W-:-:S04]  /*0ca0*/  FFMA.SAT R8, R9, R20, 0.5 ;  /* 0x3f00000009087423 */ /* 0x000fc80000002014 */
[----:B------:R-:W-:-:S04]  /*0cb0*/  FFMA.RM R23, R8, R21, 12582913 ;  /* 0x4b40000108177423 */ /* 0x000fc80000004015 */
[C---:B------:R-:W-:Y:S01]  /*0cc0*/  FADD R8, R23.reuse, -12583039 ;  /* 0xcb40007f17087421 */ /* 0x040fe20000000000 */
[----:B------:R-:W-:-:S03]  /*0cd0*/  IMAD.SHL.U32 R23, R23, 0x800000, RZ ;  /* 0x0080000017177824 */ /* 0x000fc600078e00ff */
[----:B------:R-:W-:-:S04]  /*0ce0*/  FFMA R8, R9, 1.4426950216293334961, -R8 ;  /* 0x3fb8aa3b09087823 */ /* 0x000fc80000000808 */
[----:B------:R-:W-:Y:S01]  /*0cf0*/  FFMA R24, R9, 1.925963033500011079e-08, R8 ;  /* 0x32a5706009187823 */ /* 0x000fe20000000008 */
[----:B------:R-:W-:-:S05]  /*0d00*/  IADD3 R8, P0, PT, R18, UR8, RZ ;  /* 0x0000000812087c10 */ /* 0x000fca000ff1e0ff */
[----:B------:R-:W1:Y:S01]  /*0d10*/  MUFU.EX2 R24, R24 ;  /* 0x0000001800187308 */ /* 0x000e620000000800 */
[----:B------:R-:W-:Y:S02]  /*0d20*/  IMAD.X R9, RZ, RZ, R19, P0 ;  /* 0x000000ffff097224 */ /* 0x000fe400000e0613 */
[----:B-1----:R-:W-:-:S05]  /*0d30*/  FMUL R23, R23, R24 ;  /* 0x0000001817177220 */ /* 0x002fca0000400000 */
[----:B------:R1:W-:Y:S04]  /*0d40*/  STG.E desc[UR6][R8.64], R23 ;  /* 0x0000001708007986 */ /* 0x0003e8000c101906 */
[----:B------:R-:W2:Y:S01]  /*0d50*/  LDG.E R13, desc[UR6][R10.64] ;  /* 0x000000060a0d7981 */ /* 0x000ea2000c1e1900 */
[----:B0-----:R-:W-:Y:S01]  /*0d60*/  IADD3 R18, P1, PT, R10, UR8, RZ ;  /* 0x000000080a127c10 */ /* 0x001fe2000ff3e0ff */
[----:B--2---:R-:W-:-:S04]  /*0d70*/  FADD R13, -R16, R13 ;  /* 0x0000000d100d7221 */ /* 0x004fc80000000100 */
[----:B------:R-:W-:-:S04]  /*0d80*/  FFMA.SAT R12, R13, R20, 0.5 ;  /* 0x3f0000000d0c7423 */ /* 0x000fc80000002014 */
[----:B------:R-:W-:-:S04]  /*0d90*/  FFMA.RM R19, R12, R21, 12582913 ;  /* 0x4b4000010c137423 */ /* 0x000fc80000004015 */
[----:B------:R-:W-:-:S04]  /*0da0*/  FADD R12, R19, -12583039 ;  /* 0xcb40007f130c7421 */ /* 0x000fc80000000000 */
[----:B------:R-:W-:-:S04]  /*0db0*/  FFMA R12, R13, 1.4426950216293334961, -R12 ;  /* 0x3fb8aa3b0d0c7823 */ /* 0x000fc8000000080c */
[----:B------:R-:W-:Y:S01]  /*0dc0*/  FFMA R24, R13, 1.925963033500011079e-08, R12 ;  /* 0x32a570600d187823 */ /* 0x000fe2000000000c */
[----:B------:R-:W-:Y:S01]  /*0dd0*/  IADD3 R12, P0, PT, R8, UR8, RZ ;  /* 0x00000008080c7c10 */ /* 0x000fe2000ff1e0ff */
[----:B-1----:R-:W-:Y:S02]  /*0de0*/  IMAD.SHL.U32 R8, R19, 0x800000, RZ ;  /* 0x0080000013087824 */ /* 0x002fe400078e00ff */
[----:B------:R-:W0:Y:S01]  /*0df0*/  MUFU.EX2 R25, R24 ;  /* 0x0000001800197308 */ /* 0x000e220000000800 */
[----:B------:R-:W-:Y:S01]  /*0e00*/  IADD3.X R13, PT, PT, RZ, R9, RZ, P0, !PT ;  /* 0x00000009ff0d7210 */ /* 0x000fe200007fe4ff */
[----:B------:R-:W-:Y:S02]  /*0e10*/  IMAD.X R19, RZ, RZ, R11, P1 ;  /* 0x000000ffff137224 */ /* 0x000fe400008e060b */
[----:B0-----:R-:W-:-:S05]  /*0e20*/  FMUL R9, R8, R25 ;  /* 0x0000001908097220 */ /* 0x001fca0000400000 */
[----:B------:R1:W-:Y:S04]  /*0e30*/  STG.E desc[UR6][R12.64], R9 ;  /* 0x000000090c007986 */ /* 0x0003e8000c101906 */
[----:B------:R-:W2:Y:S01]  /*0e40*/  LDG.E R19, desc[UR6][R18.64] ;  /* 0x0000000612137981 */ /* 0x000ea2000c1e1900 */
[----:B------:R-:W-:Y:S01]  /*0e50*/  IADD3 R10, P0, PT, R12, UR8, RZ ;  /* 0x000000080c0a7c10 */ /* 0x000fe2000ff1e0ff */
[----:B------:R-:W-:Y:S01]  /*0e60*/  FADD R22, R22, R17 ;  /* 0x0000001116167221 */ /* 0x000fe20000000000 */
[----:B------:R-:W-:-:S03]  /*0e70*/  IADD3 R14, PT, PT, R14, UR8, RZ ;  /* 0x000000080e0e7c10 */ /* 0x000fc6000fffe0ff */
[----:B------:R-:W-:-:S04]  /*0e80*/  FADD R22, R22, R23 ;  /* 0x0000001716167221 */ /* 0x000fc80000000000 */
[----:B------:R-:W-:Y:S01]  /*0e90*/  FADD R22, R22, R9 ;  /* 0x0000000916167221 */ /* 0x000fe20000000000 */
[----:B--2---:R-:W-:-:S04]  /*0ea0*/  FADD R11, -R16, R19 ;  /* 0x00000013100b7221 */ /* 0x004fc80000000100 */
[----:B------:R-:W-:-:S04]  /*0eb0*/  FFMA.SAT R20, R11, R20, 0.5 ;  /* 0x3f0000000b147423 */ /* 0x000fc80000002014 */
[----:B------:R-:W-:-:S04]  /*0ec0*/  FFMA.RM R20, R20, R21, 12582913 ;  /* 0x4b40000114147423 */ /* 0x000fc80000004015 */
[C---:B------:R-:W-:Y:S01]  /*0ed0*/  FADD R8, R20.reuse, -12583039 ;  /* 0xcb40007f14087421 */ /* 0x040fe20000000000 */
[----:B------:R-:W-:-:S03]  /*0ee0*/  SHF.L.U32 R20, R20, 0x17, RZ ;  /* 0x0000001714147819 */ /* 0x000fc600000006ff */
[----:B------:R-:W-:-:S04]  /*0ef0*/  FFMA R8, R11, 1.4426950216293334961, -R8 ;  /* 0x3fb8aa3b0b087823 */ /* 0x000fc80000000808 */
[----:B------:R-:W-:Y:S01]  /*0f00*/  FFMA R8, R11, 1.925963033500011079e-08, R8 ;  /* 0x32a570600b087823 */ /* 0x000fe20000000008 */
[----:B------:R-:W-:Y:S01]  /*0f10*/  IMAD.X R11, RZ, RZ, R13, P0 ;  /* 0x000000ffff0b7224 */ /* 0x000fe200000e060d */
[----:B------:R-:W-:Y:S02]  /*0f20*/  ISETP.GE.AND P0, PT, R14, R15, PT ;  /* 0x0000000f0e00720c */ /* 0x000fe40003f06270 */
[----:B------:R-:W0:Y:S02]  /*0f30*/  MUFU.EX2 R21, R8 ;  /* 0x0000000800157308 */ /* 0x000e240000000800 */
[----:B0-----:R-:W-:-:S04]  /*0f40*/  FMUL R21, R20, R21 ;  /* 0x0000001514157220 */ /* 0x001fc80000400000 */
[----:B------:R-:W-:Y:S01]  /*0f50*/  FADD R17, R22, R21 ;  /* 0x0000001516117221 */ /* 0x000fe20000000000 */
[----:B------:R1:W-:Y:S04]  /*0f60*/  STG.E desc[UR6][R10.64], R21 ;  /* 0x000000150a007986 */ /* 0x0003e8000c101906 */
[----:B------:R-:W-:Y:S05]  /*0f70*/  @!P0 BRA `(.L_x_13) ;  /* 0xfffffff800f08947 */ /* 0x000fea000383ffff */
.L_x_9:
[----:B------:R-:W-:Y:S05]  /*0f80*/  BSYNC.RECONVERGENT B0 ;  /* 0x0000000000007941 */ /* 0x000fea0003800200 */
.L_x_8:
[----:B------:R-:W-:Y:S01]  /*0f90*/  ISETP.NE.AND P1, PT, R2, RZ, PT ;  /* 0x000000ff0200720c */ /* 0x000fe20003f25270 */
[----:B------:R4:W-:Y:S01]  /*0fa0*/  STS [R0], R17 ;  /* 0x0000001100007388 */ /* 0x0009e20000000800 */
[----:B------:R-:W-:-:S11]  /*0fb0*/  UISETP.GE.U32.AND UP0, UPT, UR5, 0x2, UPT ;  /* 0x000000020500788c */ /* 0x000fd6000bf06070 */
[----:B------:R-:W5:Y:S01]  /*0fc0*/  @!P1 S2R R5, SR_CgaCtaId ;  /* 0x0000000000059919 */ /* 0x000f620000008800 */
[----:B------:R-:W-:-:S04]  /*0fd0*/  @!P1 MOV R4, 0x400 ;  /* 0x0000040000049802 */ /* 0x000fc80000000f00 */
[----:B-----5:R-:W-:Y:S01]  /*0fe0*/  @!P1 LEA R8, R5, R4, 0x18 ;  /* 0x0000000405089211 */ /* 0x020fe200078ec0ff */
[----:B------:R-:W-:Y:S06]  /*0ff0*/  BAR.SYNC.DEFER_BLOCKING 0x0 ;  /* 0x0000000000007b1d */ /* 0x000fec0000010000 */
[----:B----4-:R-:W-:Y:S05]  /*1000*/  BRA.U !UP0, `(.L_x_14) ;  /* 0x0000000108307547 */ /* 0x010fea000b800000 */
[----:B------:R-:W-:-:S07]  /*1010*/  IMAD.U32 R4, RZ, RZ, UR5 ;  /* 0x00000005ff047e24 */ /* 0x000fce000f8e00ff */
.L_x_15:
[----:B-1----:R-:W-:-:S04]  /*1020*/  SHF.R.U32.HI R9, RZ, 0x1, R4 ;  /* 0x00000001ff097819 */ /* 0x002fc80000011604 */
[----:B------:R-:W-:-:S13]  /*1030*/  ISETP.GE.U32.AND P0, PT, R2, R9, PT ;  /* 0x000000090200720c */ /* 0x000fda0003f06070 */
[----:B------:R-:W-:Y:S01]  /*1040*/  @!P0 LEA R5, R9, R0, 0x2 ;  /* 0x0000000009058211 */ /* 0x000fe200078e10ff */
[----:B---3--:R-:W-:Y:S05]  /*1050*/  @!P0 LDS R6, [R0] ;  /* 0x0000000000068984 */ /* 0x008fea0000000800 */
[----:B------:R-:W0:Y:S02]  /*1060*/  @!P0 LDS R5, [R5] ;  /* 0x0000000005058984 */ /* 0x000e240000000800 */
[----:B0-----:R-:W-:-:S05]  /*1070*/  @!P0 FADD R7, R5, R6 ;  /* 0x0000000605078221 */ /* 0x001fca0000000000 */
[----:B------:R4:W-:Y:S01]  /*1080*/  @!P0 STS [R0], R7 ;  /* 0x0000000700008388 */ /* 0x0009e20000000800 */
[----:B------:R-:W-:Y:S01]  /*1090*/  BAR.SYNC.DEFER_BLOCKING 0x0 ;  /* 0x0000000000007b1d */ /* 0x000fe20000010000 */
[----:B------:R-:W-:Y:S01]  /*10a0*/  ISETP.GT.U32.AND P0, PT, R4, 0x3, PT ;  /* 0x000000030400780c */ /* 0x000fe20003f04070 */
[----:B------:R-:W-:-:S12]  /*10b0*/  IMAD.MOV.U32 R4, RZ, RZ, R9 ;  /* 0x000000ffff047224 */ /* 0x000fd800078e0009 */
[----:B----4-:R-:W-:Y:S05]  /*10c0*/  @P0 BRA `(.L_x_15) ;  /* 0xfffffffc00d40947 */ /* 0x010fea000383ffff */
.L_x_14:
[----:B0-----:R-:W0:Y:S01]  /*10d0*/  @!P1 LDS R0, [R8] ;  /* 0x0000000008009984 */ /* 0x001e220000000800 */
[----:B-1----:R-:W1:Y:S02]  /*10e0*/  LDC R9, c[0x0][0x394] ;  /* 0x0000e500ff097b82 */ /* 0x002e640000000800 */
[----:B-1----:R-:W-:Y:S01]  /*10f0*/  ISETP.GE.AND P0, PT, R2, R9, PT ;  /* 0x000000090200720c */ /* 0x002fe20003f06270 */
[----:B0-----:R0:W-:Y:S05]  /*1100*/  @!P1 STS [R3+UR8+0x4], R0 ;  /* 0x0000040003009988 */ /* 0x0011ea0008000808 */
[----:B------:R-:W-:Y:S07]  /*1110*/  BAR.SYNC.DEFER_BLOCKING 0x0 ;  /* 0x0000000000007b1d */ /* 0x000fee0000010000 */
[----:B0-----:R-:W-:Y:S05]  /*1120*/  @P0 EXIT ;  /* 0x000000000000094d */ /* 0x001fea0003800000 */
[----:B---3--:R-:W0:Y:S01]  /*1130*/  I2F.U32.RP R6, UR5 ;  /* 0x0000000500067d06 */ /* 0x008e220008209000 */
[----:B------:R-:W-:Y:S01]  /*1140*/  IADD3 R0, PT, PT, R2, UR5, RZ ;  /* 0x0000000502007c10 */ /* 0x000fe2000fffe0ff */
[----:B------:R-:W1:Y:S01]  /*1150*/  LDS R3, [R3+UR8+0x4] ;  /* 0x0000040803037984 */ /* 0x000e620008000800 */
[----:B------:R-:W-:Y:S01]  /*1160*/  ISETP.NE.U32.AND P2, PT, RZ, UR5, PT ;  /* 0x00000005ff007c0c */ /* 0x000fe2000bf45070 */
[----:B------:R-:W-:Y:S01]  /*1170*/  BSSY.RECONVERGENT B0, `(.L_x_16) ;  /* 0x0000033000007945 */ /* 0x000fe20003800200 */
[CC--:B------:R-:W-:Y:S02]  /*1180*/  ISETP.GE.AND P0, PT, R0.reuse, R9.reuse, PT ;  /* 0x000000090000720c */ /* 0x0c0fe40003f06270 */
[----:B------:R-:W-:Y:S02]  /*1190*/  VIMNMX R7, PT, PT, R0, R9, !PT ;  /* 0x0000000900077248 */ /* 0x000fe40007fe0100 */
[----:B------:R-:W-:-:S04]  /*11a0*/  SEL R8, RZ, 0x1, P0 ;  /* 0x00000001ff087807 */ /* 0x000fc80000000000 */
[----:B------:R-:W-:Y:S01]  /*11b0*/  IADD3 R7, PT, PT, R7, -R0, -R8 ;  /* 0x8000000007077210 */ /* 0x000fe20007ffe808 */
[----:B0-----:R-:W0:Y:S02]  /*11c0*/  MUFU.RCP R6, R6 ;  /* 0x0000000600067308 */ /* 0x001e240000001000 */
[----:B0-----:R-:W-:-:S06]  /*11d0*/  IADD3 R4, PT, PT, R6, 0xffffffe, RZ ;  /* 0x0ffffffe06047810 */ /* 0x001fcc0007ffe0ff */
[----:B------:R0:W3:Y:S02]  /*11e0*/  F2I.FTZ.U32.TRUNC.NTZ R5, R4 ;  /* 0x0000000400057305 */ /* 0x0000e4000021f000 */
[----:B0-----:R-:W-:Y:S02]  /*11f0*/  IMAD.MOV.U32 R4, RZ, RZ, RZ ;  /* 0x000000ffff047224 */ /* 0x001fe400078e00ff */
[----:B---3--:R-:W-:-:S04]  /*1200*/  IMAD.MOV R11, RZ, RZ, -R5 ;  /* 0x000000ffff0b7224 */ /* 0x008fc800078e0a05 */
[----:B------:R-:W-:-:S04]  /*1210*/  IMAD R11, R11, UR5, RZ ;  /* 0x000000050b0b7c24 */ /* 0x000fc8000f8e02ff */
[----:B------:R-:W-:-:S06]  /*1220*/  IMAD.HI.U32 R6, R5, R11, R4 ;  /* 0x0000000b05067227 */ /* 0x000fcc00078e0004 */
[----:B------:R-:W-:-:S05]  /*1230*/  IMAD.HI.U32 R5, R6, R7, RZ ;  /* 0x0000000706057227 */ /* 0x000fca00078e00ff */
[----:B------:R-:W-:-:S05]  /*1240*/  IADD3 R0, PT, PT, -R5, RZ, RZ ;  /* 0x000000ff05007210 */ /* 0x000fca0007ffe1ff */
[----:B------:R-:W-:-:S05]  /*1250*/  IMAD R0, R0, UR5, R7 ;  /* 0x0000000500007c24 */ /* 0x000fca000f8e0207 */
[----:B------:R-:W-:-:S13]  /*1260*/  ISETP.GE.U32.AND P0, PT, R0, UR5, PT ;  /* 0x0000000500007c0c */ /* 0x000fda000bf06070 */
[----:B------:R-:W-:Y:S01]  /*1270*/  @P0 VIADD R0, R0, -UR5 ;  /* 0x8000000500000c36 */ /* 0x000fe20008000000 */
[----:B------:R-:W-:-:S04]  /*1280*/  @P0 IADD3 R5, PT, PT, R5, 0x1, RZ ;  /* 0x0000000105050810 */ /* 0x000fc80007ffe0ff */
[----:B------:R-:W-:-:S13]  /*1290*/  ISETP.GE.U32.AND P1, PT, R0, UR5, PT ;  /* 0x0000000500007c0c */ /* 0x000fda000bf26070 */
[----:B------:R-:W-:Y:S01]  /*12a0*/  @P1 VIADD R5, R5, 0x1 ;  /* 0x0000000105051836 */ /* 0x000fe20000000000 */
[----:B------:R-:W-:-:S04]  /*12b0*/  @!P2 LOP3.LUT R5, RZ, UR5, RZ, 0x33, !PT ;  /* 0x00000005ff05ac12 */ /* 0x000fc8000f8e33ff */
[----:B------:R-:W-:-:S04]  /*12c0*/  IADD3 R8, PT, PT, R8, R5, RZ ;  /* 0x0000000508087210 */ /* 0x000fc80007ffe0ff */
[----:B------:R-:W-:-:S04]  /*12d0*/  LOP3.LUT R0, R8, 0x3, RZ, 0xc0, !PT ;  /* 0x0000000308007812 */ /* 0x000fc800078ec0ff */
[----:B------:R-:W-:-:S13]  /*12e0*/  ISETP.NE.AND P0, PT, R0, 0x3, PT ;  /* 0x000000030000780c */ /* 0x000fda0003f05270 */
[----:B-1----:R-:W-:Y:S05]  /*12f0*/  @!P0 BRA `(.L_x_17) ;  /* 0x0000000000688947 */ /* 0x002fea0003800000 */
[----:B------:R-:W0:Y:S01]  /*1300*/  LDC.64 R4, c[0x0][0x388] ;  /* 0x0000e200ff047b82 */ /* 0x000e220000000a00 */
[----:B------:R-:W-:Y:S02]  /*1310*/  VIADD R0, R8, 0x1 ;  /* 0x0000000108007836 */ /* 0x000fe40000000000 */
[----:B------:R-:W-:-:S03]  /*1320*/  IMAD R9, R9, UR4, R2 ;  /* 0x0000000409097c24 */ /* 0x000fc6000f8e0202 */
[----:B------:R-:W-:-:S05]  /*1330*/  LOP3.LUT R11, R0, 0x3, RZ, 0xc0, !PT ;  /* 0x00000003000b7812 */ /* 0x000fca00078ec0ff */
[C---:B------:R-:W-:Y:S01]  /*1340*/  IMAD R2, R11.reuse, UR5, R2 ;  /* 0x000000050b027c24 */ /* 0x040fe2000f8e0202 */
[----:B------:R-:W-:-:S07]  /*1350*/  IADD3 R11, PT, PT, -R11, RZ, RZ ;  /* 0x000000ff0b0b7210 */ /* 0x000fce0007ffe1ff */
.L_x_20:
[----:B01----:R-:W-:-:S05]  /*1360*/  IMAD.WIDE R6, R9, 0x4, R4 ;  /* 0x0000000409067825 */ /* 0x003fca00078e0204 */
[----:B------:R-:W3:Y:S01]  /*1370*/  LDG.E R0, desc[UR6][R6.64] ;  /* 0x0000000606007981 */ /* 0x000ee2000c1e1900 */
[----:B------:R-:W0:Y:S01]  /*1380*/  MUFU.RCP R10, R3 ;  /* 0x00000003000a7308 */ /* 0x000e220000001000 */
[----:B------:R-:W-:Y:S01]  /*1390*/  VIADD R11, R11, 0x1 ;  /* 0x000000010b0b7836 */ /* 0x000fe20000000000 */
[----:B------:R-:W-:Y:S04]  /*13a0*/  BSSY.RECONVERGENT B1, `(.L_x_18) ;  /* 0x000000c000017945 */ /* 0x000fe80003800200 */
[----:B------:R-:W-:Y:S01]  /*13b0*/  ISETP.NE.AND P2, PT, R11, RZ, PT ;  /* 0x000000ff0b00720c */ /* 0x000fe20003f45270 */
[----:B0-----:R-:W-:-:S04]  /*13c0*/  FFMA R13, -R3, R10, 1 ;  /* 0x3f800000030d7423 */ /* 0x001fc8000000010a */
[----:B------:R-:W-:Y:S01]  /*13d0*/  FFMA R13, R10, R13, R10 ;  /* 0x0000000d0a0d7223 */ /* 0x000fe2000000000a */
[----:B---3--:R-:W0:Y:S03]  /*13e0*/  FCHK P0, R0, R3 ;  /* 0x0000000300007302 */ /* 0x008e260000000000 */
[----:B------:R-:W-:-:S04]  /*13f0*/  FFMA R10, R0, R13, RZ ;  /* 0x0000000d000a7223 */ /* 0x000fc800000000ff */
[----:B------:R-:W-:-:S04]  /*1400*/  FFMA R12, -R3, R10, R0 ;  /* 0x0000000a030c7223 */ /* 0x000fc80000000100 */
[----:B------:R-:W-:Y:S01]  /*1410*/  FFMA R13, R13, R12, R10 ;  /* 0x0000000c0d0d7223 */ /* 0x000fe2000000000a */
[----:B0-----:R-:W-:Y:S06]  /*1420*/  @!P0 BRA `(.L_x_19) ;  /* 0x00000000000c8947 */ /* 0x001fec0003800000 */
[----:B------:R-:W-:-:S07]  /*1430*/  MOV R10, 0x1450 ;  /* 0x00001450000a7802 */ /* 0x000fce0000000f00 */
[----:B--2---:R-:W-:Y:S05]  /*1440*/  CALL.REL.NOINC `($__internal_0_$__cuda_sm3x_div_rn_noftz_f32_slowpath) ;  /* 0x0000000400547944 */ /* 0x004fea0003c00000 */
[----:B------:R-:W-:-:S07]  /*1450*/  MOV R13, R15 ;  /* 0x0000000f000d7202 */ /* 0x000fce0000000f00 */
.L_x_19:
[----:B------:R-:W-:Y:S05]  /*1460*/  BSYNC.RECONVERGENT B1 ;  /* 0x0000000000017941 */ /* 0x000fea0003800200 */
.L_x_18:
[----:B------:R1:W-:Y:S01]  /*1470*/  STG.E desc[UR6][R6.64], R13 ;  /* 0x0000000d06007986 */ /* 0x0003e2000c101906 */
[----:B------:R-:W-:Y:S01]  /*1480*/  VIADD R9, R9, UR5 ;  /* 0x0000000509097c36 */ /* 0x000fe20008000000 */
[----:B------:R-:W-:Y:S06]  /*1490*/  @P2 BRA `(.L_x_20) ;  /* 0xfffffffc00b02947 */ /* 0x000fec000383ffff */
.L_x_17:
[----:B------:R-:W-:Y:S05]  /*14a0*/  BSYNC.RECONVERGENT B0 ;  /* 0x0000000000007941 */ /* 0x000fea0003800200 */
.L_x_16:
[----:B------:R-:W0:Y:S01]  /*14b0*/  LDC R11, c[0x0][0x394] ;  /* 0x0000e500ff0b7b82 */ /* 0x000e220000000800 */
[----:B------:R-:W-:Y:S01]  /*14c0*/  ISETP.GE.U32.AND P0, PT, R8, 0x3, PT ;  /* 0x000000030800780c */ /* 0x000fe20003f06070 */
[----:B------:R-:W3:Y:S06]  /*14d0*/  LDCU UR9, c[0x0][0x394] ;  /* 0x00007280ff0977ac */ /* 0x000eec0008000800 */
[----:B------:R-:W4:Y:S06]  /*14e0*/  LDC.64 R4, c[0x0][0x388] ;  /* 0x0000e200ff047b82 */ /* 0x000f2c0000000a00 */
[----:B---3--:R-:W-:Y:S05]  /*14f0*/  @!P0 EXIT ;  /* 0x000000000000894d */ /* 0x008fea0003800000 */
.L_x_29:
[----:B0-----:R-:W-:-:S04]  /*1500*/  IMAD R9, R11, UR4, R2 ;  /* 0x000000040b097c24 */ /* 0x001fc8000f8e0202 */
[----:B----4-:R-:W-:-:S05]  /*1510*/  IMAD.WIDE R8, R9, 0x4, R4 ;  /* 0x0000000409087825 */ /* 0x010fca00078e0204 */
[----:B------:R-:W3:Y:S01]  /*1520*/  LDG.E R10, desc[UR6][R8.64] ;  /* 0x00000006080a7981 */ /* 0x000ee2000c1e1900 */
[----:B------:R-:W1:Y:S01]  /*1530*/  MUFU.RCP R0, R3 ;  /* 0x0000000300007308 */ /* 0x000e620000001000 */
[----:B------:R-:W-:Y:S01]  /*1540*/  BSSY.RECONVERGENT B0, `(.L_x_21) ;  /* 0x000000c000007945 */ /* 0x000fe20003800200 */
[----:B-1----:R-:W-:-:S04]  /*1550*/  FFMA R7, -R3, R0, 1 ;  /* 0x3f80000003077423 */ /* 0x002fc80000000100 */
[----:B------:R-:W-:Y:S02]  /*1560*/  FFMA R0, R0, R7, R0 ;  /* 0x0000000700007223 */ /* 0x000fe40000000000 */
[----:B---3--:R-:W0:Y:S02]  /*1570*/  FCHK P0, R10, R3 ;  /* 0x000000030a007302 */ /* 0x008e240000000000 */
[----:B------:R-:W-:-:S04]  /*1580*/  FFMA R6, R0, R10, RZ ;  /* 0x0000000a00067223 */ /* 0x000fc800000000ff */
[----:B------:R-:W-:-:S04]  /*1590*/  FFMA R7, -R3, R6, R10 ;  /* 0x0000000603077223 */ /* 0x000fc8000000010a */
[----:B------:R-:W-:Y:S01]  /*15a0*/  FFMA R13, R0, R7, R6 ;  /* 0x00000007000d7223 */ /* 0x000fe20000000006 */
[----:B0-----:R-:W-:Y:S06]  /*15b0*/  @!P0 BRA `(.L_x_22) ;  /* 0x0000000000108947 */ /* 0x001fec0003800000 */
[----:B------:R-:W-:Y:S02]  /*15c0*/  MOV R0, R10 ;  /* 0x0000000a00007202 */ /* 0x000fe40000000f00 */
[----:B------:R-:W-:-:S07]  /*15d0*/  MOV R10, 0x15f0 ;  /* 0x000015f0000a7802 */ /* 0x000fce0000000f00 */
[----:B--2---:R-:W-:Y:S05]  /*15e0*/  CALL.REL.NOINC `($__internal_0_$__cuda_sm3x_div_rn_noftz_f32_slowpath) ;  /* 0x0000000000ec7944 */ /* 0x004fea0003c00000 */
[----:B------:R-:W-:-:S07]  /*15f0*/  IMAD.MOV.U32 R13, RZ, RZ, R15 ;  /* 0x000000ffff0d7224 */ /* 0x000fce00078e000f */
.L_x_22:
[----:B------:R-:W-:Y:S05]  /*1600*/  BSYNC.RECONVERGENT B0 ;  /* 0x0000000000007941 */ /* 0x000fea0003800200 */
.L_x_21:
[----:B------:R-:W-:Y:S01]  /*1610*/  IADD3 R6, P0, PT, R8, UR8, RZ ;  /* 0x0000000808067c10 */ /* 0x000fe2000ff1e0ff */
[----:B------:R0:W-:Y:S03]  /*1620*/  STG.E desc[UR6][R8.64], R13 ;  /* 0x0000000d08007986 */ /* 0x0001e6000c101906 */
[----:B------:R-:W-:-:S05]  /*1630*/  IADD3.X R7, PT, PT, RZ, R9, RZ, P0, !PT ;  /* 0x00000009ff077210 */ /* 0x000fca00007fe4ff */
[----:B------:R-:W3:Y:S01]  /*1640*/  LDG.E R12, desc[UR6][R6.64] ;  /* 0x00000006060c7981 */ /* 0x000ee2000c1e1900 */
[----:B------:R-:W1:Y:S01]  /*1650*/  MUFU.RCP R0, R3 ;  /* 0x0000000300007308 */ /* 0x000e620000001000 */
[----:B------:R-:W-:Y:S01]  /*1660*/  BSSY.RECONVERGENT B0, `(.L_x_23) ;  /* 0x000000b000007945 */ /* 0x000fe20003800200 */
[----:B-1----:R-:W-:-:S04]  /*1670*/  FFMA R15, -R3, R0, 1 ;  /* 0x3f800000030f7423 */ /* 0x002fc80000000100 */
[----:B------:R-:W-:Y:S02]  /*1680*/  FFMA R0, R0, R15, R0 ;  /* 0x0000000f00007223 */ /* 0x000fe40000000000 */
[----:B---3--:R-:W1:Y:S02]  /*1690*/  FCHK P0, R12, R3 ;  /* 0x000000030c007302 */ /* 0x008e640000000000 */
[----:B------:R-:W-:-:S04]  /*16a0*/  FFMA R10, R0, R12, RZ ;  /* 0x0000000c000a7223 */ /* 0x000fc800000000ff */
[----:B------:R-:W-:-:S04]  /*16b0*/  FFMA R15, -R3, R10, R12 ;  /* 0x0000000a030f7223 */ /* 0x000fc8000000010c */
[----:B------:R-:W-:Y:S01]  /*16c0*/  FFMA R15, R0, R15, R10 ;  /* 0x0000000f000f7223 */ /* 0x000fe2000000000a */
[----:B01----:R-:W-:Y:S06]  /*16d0*/  @!P0 BRA `(.L_x_24) ;  /* 0x00000000000c8947 */ /* 0x003fec0003800000 */
[----:B------:R-:W-:Y:S01]  /*16e0*/  IMAD.MOV.U32 R0, RZ, RZ, R12 ;  /* 0x000000ffff007224 */ /* 0x000fe200078e000c */
[----:B------:R-:W-:-:S07]  /*16f0*/  MOV R10, 0x1710 ;  /* 0x00001710000a7802 */ /* 0x000fce0000000f00 */
[----:B--2---:R-:W-:Y:S05]  /*1700*/  CALL.REL.NOINC `($__internal_0_$__cuda_sm3x_div_rn_noftz_f32_slowpath) ;  /* 0x0000000000a47944 */ /* 0x004fea0003c00000 */
.L_x_24:
[----:B------:R-:W-:Y:S05]  /*1710*/  BSYNC.RECONVERGENT B0 ;  /* 0x0000000000007941 */ /* 0x000fea0003800200 */
.L_x_23:
        /* <DEDUP_REMOVED lines=16> */
[----:B------:R-:W-:-:S07]  /*1820*/  MOV R13, R15 ;  /* 0x0000000f000d7202 */ /* 0x000fce0000000f00 */
.L_x_26:
[----:B------:R-:W-:Y:S05]  /*1830*/  BSYNC.RECONVERGENT B0 ;  /* 0x0000000000007941 */ /* 0x000fea0003800200 */
.L_x_25:
[----:B------:R-:W-:Y:S01]  /*1840*/  IADD3 R6, P0, PT, R8, UR8, RZ ;  /* 0x0000000808067c10 */ /* 0x000fe2000ff1e0ff */
[----:B------:R0:W-:Y:S04]  /*1850*/  STG.E desc[UR6][R8.64], R13 ;  /* 0x0000000d08007986 */ /* 0x0001e8000c101906 */
[----:B------:R-:W-:-:S05]  /*1860*/  IMAD.X R7, RZ, RZ, R9, P0 ;  /* 0x000000ffff077224 */ /* 0x000fca00000e0609 */
        /* <DEDUP_REMOVED lines=10> */
[----:B------:R-:W-:Y:S02]  /*1910*/  MOV R0, R12 ;  /* 0x0000000c00007202 */ /* 0x000fe40000000f00 */
[----:B------:R-:W-:-:S07]  /*1920*/  MOV R10, 0x1940 ;  /* 0x00001940000a7802 */ /* 0x000fce0000000f00 */
[----:B--2---:R-:W-:Y:S05]  /*1930*/  CALL.REL.NOINC `($__internal_0_$__cuda_sm3x_div_rn_noftz_f32_slowpath) ;  /* 0x0000000000187944 */ /* 0x004fea0003c00000 */
.L_x_28:
[----:B------:R-:W-:Y:S05]  /*1940*/  BSYNC.RECONVERGENT B0 ;  /* 0x0000000000007941 */ /* 0x000fea0003800200 */
.L_x_27:
[----:B------:R3:W-:Y:S01]  /*1950*/  STG.E desc[UR6][R6.64], R15 ;  /* 0x0000000f06007986 */ /* 0x0007e2000c101906 */
[----:B------:R-:W-:-:S05]  /*1960*/  VIADD R2, R2, UR8 ;  /* 0x0000000802027c36 */ /* 0x000fca0008000000 */
[----:B------:R-:W-:-:S13]  /*1970*/  ISETP.GE.AND P0, PT, R2, UR9, PT ;  /* 0x0000000902007c0c */ /* 0x000fda000bf06270 */
[----:B---3--:R-:W-:Y:S05]  /*1980*/  @!P0 BRA `(.L_x_29) ;  /* 0xfffffff800dc8947 */ /* 0x008fea000383ffff */
[----:B------:R-:W-:Y:S05]  /*1990*/  EXIT ;  /* 0x000000000000794d */ /* 0x000fea0003800000 */
        .weak           $__internal_0_$__cuda_sm3x_div_rn_noftz_f32_slowpath
        .type           $__internal_0_$__cuda_sm3x_div_rn_noftz_f32_slowpath,@function
        .size           $__internal_0_$__cuda_sm3x_div_rn_noftz_f32_slowpath,(.L_x_90 - $__internal_0_$__cuda_sm3x_div_rn_noftz_f32_slowpath)
$__internal_0_$__cuda_sm3x_div_rn_noftz_f32_slowpath:
[----:B------:R-:W-:Y:S01]  /*19a0*/  SHF.R.U32.HI R12, RZ, 0x17, R3 ;  /* 0x00000017ff0c7819 */ /* 0x000fe20000011603 */
[----:B------:R-:W-:Y:S01]  /*19b0*/  BSSY.RECONVERGENT B2, `(.L_x_30) ;  /* 0x0000063000027945 */ /* 0x000fe20003800200 */
[----:B------:R-:W-:Y:S02]  /*19c0*/  SHF.R.U32.HI R15, RZ, 0x17, R0 ;  /* 0x00000017ff0f7819 */ /* 0x000fe40000011600 */
[----:B------:R-:W-:Y:S02]  /*19d0*/  LOP3.LUT R12, R12, 0xff, RZ, 0xc0, !PT ;  /* 0x000000ff0c0c7812 */ /* 0x000fe400078ec0ff */
[----:B------:R-:W-:Y:S02]  /*19e0*/  LOP3.LUT R15, R15, 0xff, RZ, 0xc0, !PT ;  /* 0x000000ff0f0f7812 */ /* 0x000fe400078ec0ff */
[----:B------:R-:W-:Y:S02]  /*19f0*/  IADD3 R16, PT, PT, R12, -0x1, RZ ;  /* 0xffffffff0c107810 */ /* 0x000fe40007ffe0ff */
[----:B------:R-:W-:Y:S01]  /*1a00*/  MOV R17, R3 ;  /* 0x0000000300117202 */ /* 0x000fe20000000f00 */
[----:B------:R-:W-:Y:S01]  /*1a10*/  VIADD R14, R15, 0xffffffff ;  /* 0xffffffff0f0e7836 */ /* 0x000fe20000000000 */
[----:B------:R-:W-:-:S04]  /*1a20*/  ISETP.GT.U32.AND P0, PT, R16, 0xfd, PT ;  /* 0x000000fd1000780c */ /* 0x000fc80003f04070 */
[----:B------:R-:W-:-:S13]  /*1a30*/  ISETP.GT.U32.OR P0, PT, R14, 0xfd, P0 ;  /* 0x000000fd0e00780c */ /* 0x000fda0000704470 */
[----:B------:R-:W-:Y:S01]  /*1a40*/  @!P0 IMAD.MOV.U32 R13, RZ, RZ, RZ ;  /* 0x000000ffff0d8224 */ /* 0x000fe200078e00ff */
[----:B------:R-:W-:Y:S06]  /*1a50*/  @!P0 BRA `(.L_x_31) ;  /* 0x00000000005c8947 */ /* 0x000fec0003800000 */
[----:B------:R-:W-:Y:S02]  /*1a60*/  FSETP.GTU.FTZ.AND P0, PT, |R0|, +INF , PT ;  /* 0x7f8000000000780b */ /* 0x000fe40003f1c200 */
[----:B------:R-:W-:-:S04]  /*1a70*/  FSETP.GTU.FTZ.AND P1, PT, |R3|, +INF , PT ;  /* 0x7f8000000300780b */ /* 0x000fc80003f3c200 */
[----:B------:R-:W-:-:S13]  /*1a80*/  PLOP3.LUT P0, PT, P0, P1, PT, 0xf8, 0x8f ;  /* 0x00000000008f781c */ /* 0x000fda0000703f70 */
[----:B------:R-:W-:Y:S05]  /*1a90*/  @P0 BRA `(.L_x_32) ;  /* 0x00000004004c0947 */ /* 0x000fea0003800000 */
[----:B------:R-:W-:-:S13]  /*1aa0*/  LOP3.LUT P0, RZ, R17, 0x7fffffff, R0, 0xc8, !PT ;  /* 0x7fffffff11ff7812 */ /* 0x000fda000780c800 */
[----:B------:R-:W-:Y:S05]  /*1ab0*/  @!P0 BRA `(.L_x_33) ;  /* 0x00000004003c8947 */ /* 0x000fea0003800000 */
[C---:B------:R-:W-:Y:S02]  /*1ac0*/  FSETP.NEU.FTZ.AND P3, PT, |R0|.reuse, +INF , PT ;  /* 0x7f8000000000780b */ /* 0x040fe40003f7d200 */
[----:B------:R-:W-:Y:S02]  /*1ad0*/  FSETP.NEU.FTZ.AND P1, PT, |R3|, +INF , PT ;  /* 0x7f8000000300780b */ /* 0x000fe40003f3d200 */
[----:B------:R-:W-:-:S11]  /*1ae0*/  FSETP.NEU.FTZ.AND P0, PT, |R0|, +INF , PT ;  /* 0x7f8000000000780b */ /* 0x000fd60003f1d200 */
[----:B------:R-:W-:Y:S05]  /*1af0*/  @!P1 BRA !P3, `(.L_x_33) ;  /* 0x00000004002c9947 */ /* 0x000fea0005800000 */
[----:B------:R-:W-:-:S04]  /*1b00*/  LOP3.LUT P3, RZ, R0, 0x7fffffff, RZ, 0xc0, !PT ;  /* 0x7fffffff00ff7812 */ /* 0x000fc8000786c0ff */
[----:B------:R-:W-:-:S13]  /*1b10*/  PLOP3.LUT P1, PT, P1, P3, PT, 0x2f, 0xf2 ;  /* 0x0000000000f2781c */ /* 0x000fda0000f26577 */
[----:B------:R-:W-:Y:S05]  /*1b20*/  @P1 BRA `(.L_x_34) ;  /* 0x0000000400181947 */ /* 0x000fea0003800000 */
[----:B------:R-:W-:-:S04]  /*1b30*/  LOP3.LUT P1, RZ, R17, 0x7fffffff, RZ, 0xc0, !PT ;  /* 0x7fffffff11ff7812 */ /* 0x000fc8000782c0ff */
[----:B------:R-:W-:-:S13]  /*1b40*/  PLOP3.LUT P0, PT, P0, P1, PT, 0x2f, 0xf2 ;  /* 0x0000000000f2781c */ /* 0x000fda0000702577 */
[----:B------:R-:W-:Y:S05]  /*1b50*/  @P0 BRA `(.L_x_35) ;  /* 0x0000000400000947 */ /* 0x000fea0003800000 */
[----:B------:R-:W-:Y:S02]  /*1b60*/  ISETP.GE.AND P0, PT, R14, RZ, PT ;  /* 0x000000ff0e00720c */ /* 0x000fe40003f06270 */
[----:B------:R-:W-:-:S11]  /*1b70*/  ISETP.GE.AND P1, PT, R16, RZ, PT ;  /* 0x000000ff1000720c */ /* 0x000fd60003f26270 */
[----:B------:R-:W-:Y:S01]  /*1b80*/  @P0 MOV R13, RZ ;  /* 0x000000ff000d0202 */ /* 0x000fe20000000f00 */
[----:B------:R-:W-:Y:S02]  /*1b90*/  @!P0 IMAD.MOV.U32 R13, RZ, RZ, -0x40 ;  /* 0xffffffc0ff0d8424 */ /* 0x000fe400078e00ff */
[----:B------:R-:W-:Y:S01]  /*1ba0*/  @!P0 FFMA R0, R0, 1.84467440737095516160e+19, RZ ;  /* 0x5f80000000008823 */ /* 0x000fe200000000ff */
[----:B------:R-:W-:Y:S02]  /*1bb0*/  @!P1 FFMA R17, R3, 1.84467440737095516160e+19, RZ ;  /* 0x5f80000003119823 */ /* 0x000fe400000000ff */
[----:B------:R-:W-:-:S07]  /*1bc0*/  @!P1 IADD3 R13, PT, PT, R13, 0x40, RZ ;  /* 0x000000400d0d9810 */ /* 0x000fce0007ffe0ff */
.L_x_31:
[----:B------:R-:W-:Y:S01]  /*1bd0*/  LEA R14, R12, 0xc0800000, 0x17 ;  /* 0xc08000000c0e7811 */ /* 0x000fe200078eb8ff */
[----:B------:R-:W-:Y:S01]  /*1be0*/  BSSY.RECONVERGENT B3, `(.L_x_36) ;  /* 0x0000036000037945 */ /* 0x000fe20003800200 */
[----:B------:R-:W-:-:S03]  /*1bf0*/  IADD3 R15, PT, PT, R15, -0x7f, RZ ;  /* 0xffffff810f0f7810 */ /* 0x000fc60007ffe0ff */
[----:B------:R-:W-:Y:S02]  /*1c00*/  IMAD.IADD R16, R17, 0x1, -R14 ;  /* 0x0000000111107824 */ /* 0x000fe400078e0a0e */
[C---:B------:R-:W-:Y:S02]  /*1c10*/  IMAD R0, R15.reuse, -0x800000, R0 ;  /* 0xff8000000f007824 */ /* 0x040fe400078e0200 */
[----:B------:R0:W1:Y:S01]  /*1c20*/  MUFU.RCP R14, R16 ;  /* 0x00000010000e7308 */ /* 0x0000620000001000 */
[----:B------:R-:W-:Y:S01]  /*1c30*/  FADD.FTZ R19, -R16, -RZ ;  /* 0x800000ff10137221 */ /* 0x000fe20000010100 */
[----:B0-----:R-:W-:-:S05]  /*1c40*/  IADD3 R16, PT, PT, R15, 0x7f, -R12 ;  /* 0x0000007f0f107810 */ /* 0x001fca0007ffe80c */
[----:B------:R-:W-:Y:S02]  /*1c50*/  IMAD.IADD R13, R16, 0x1, R13 ;  /* 0x00000001100d7824 */ /* 0x000fe400078e020d */
[----:B-1----:R-:W-:-:S04]  /*1c60*/  FFMA R17, R14, R19, 1 ;  /* 0x3f8000000e117423 */ /* 0x002fc80000000013 */
[----:B------:R-:W-:-:S04]  /*1c70*/  FFMA R17, R14, R17, R14 ;  /* 0x000000110e117223 */ /* 0x000fc8000000000e */
[----:B------:R-:W-:-:S04]  /*1c80*/  FFMA R14, R0, R17, RZ ;  /* 0x00000011000e7223 */ /* 0x000fc800000000ff */
[----:B------:R-:W-:-:S04]  /*1c90*/  FFMA R18, R19, R14, R0 ;  /* 0x0000000e13127223 */ /* 0x000fc80000000000 */
[----:B------:R-:W-:-:S04]  /*1ca0*/  FFMA R14, R17, R18, R14 ;  /* 0x00000012110e7223 */ /* 0x000fc8000000000e */
[----:B------:R-:W-:-:S04]  /*1cb0*/  FFMA R19, R19, R14, R0 ;  /* 0x0000000e13137223 */ /* 0x000fc80000000000 */
[----:B------:R-:W-:-:S05]  /*1cc0*/  FFMA R0, R17, R19, R14 ;  /* 0x0000001311007223 */ /* 0x000fca000000000e */
[----:B------:R-:W-:-:S04]  /*1cd0*/  SHF.R.U32.HI R12, RZ, 0x17, R0 ;  /* 0x00000017ff0c7819 */ /* 0x000fc80000011600 */
[----:B------:R-:W-:-:S04]  /*1ce0*/  LOP3.LUT R12, R12, 0xff, RZ, 0xc0, !PT ;  /* 0x000000ff0c0c7812 */ /* 0x000fc800078ec0ff */
[----:B------:R-:W-:-:S05]  /*1cf0*/  IADD3 R12, PT, PT, R12, R13, RZ ;  /* 0x0000000d0c0c7210 */ /* 0x000fca0007ffe0ff */
[----:B------:R-:W-:-:S05]  /*1d00*/  VIADD R15, R12, 0xffffffff ;  /* 0xffffffff0c0f7836 */ /* 0x000fca0000000000 */
[----:B------:R-:W-:-:S13]  /*1d10*/  ISETP.GE.U32.AND P0, PT, R15, 0xfe, PT ;  /* 0x000000fe0f00780c */ /* 0x000fda0003f06070 */
[----:B------:R-:W-:Y:S05]  /*1d20*/  @!P0 BRA `(.L_x_37) ;  /* 0x0000000000808947 */ /* 0x000fea0003800000 */
[----:B------:R-:W-:-:S13]  /*1d30*/  ISETP.GT.AND P0, PT, R12, 0xfe, PT ;  /* 0x000000fe0c00780c */ /* 0x000fda0003f04270 */
[----:B------:R-:W-:Y:S05]  /*1d40*/  @P0 BRA `(.L_x_38) ;  /* 0x00000000006c0947 */ /* 0x000fea0003800000 */
[----:B------:R-:W-:-:S13]  /*1d50*/  ISETP.GE.AND P0, PT, R12, 0x1, PT ;  /* 0x000000010c00780c */ /* 0x000fda0003f06270 */
[----:B------:R-:W-:Y:S05]  /*1d60*/  @P0 BRA `(.L_x_39) ;  /* 0x0000000000740947 */ /* 0x000fea0003800000 */
[----:B------:R-:W-:Y:S02]  /*1d70*/  ISETP.GE.AND P0, PT, R12, -0x18, PT ;  /* 0xffffffe80c00780c */ /* 0x000fe40003f06270 */
[----:B------:R-:W-:-:S11]  /*1d80*/  LOP3.LUT R0, R0, 0x80000000, RZ, 0xc0, !PT ;  /* 0x8000000000007812 */ /* 0x000fd600078ec0ff */
[----:B------:R-:W-:Y:S05]  /*1d90*/  @!P0 BRA `(.L_x_39) ;  /* 0x0000000000688947 */ /* 0x000fea0003800000 */
[CCC-:B------:R-:W-:Y:S01]  /*1da0*/  FFMA.RZ R15, R17.reuse, R19.reuse, R14.reuse ;  /* 0x00000013110f7223 */ /* 0x1c0fe2000000c00e */
[C---:B------:R-:W-:Y:S01]  /*1db0*/  IADD3 R16, PT, PT, R12.reuse, 0x20, RZ ;  /* 0x000000200c107810 */ /* 0x040fe20007ffe0ff */
[CCC-:B------:R-:W-:Y:S01]  /*1dc0*/  FFMA.RP R13, R17.reuse, R19.reuse, R14.reuse ;  /* 0x00000013110d7223 */ /* 0x1c0fe2000000800e */
[C---:B------:R-:W-:Y:S01]  /*1dd0*/  ISETP.NE.AND P3, PT, R12.reuse, RZ, PT ;  /* 0x000000ff0c00720c */ /* 0x040fe20003f65270 */
[----:B------:R-:W-:Y:S01]  /*1de0*/  FFMA.RM R14, R17, R19, R14 ;  /* 0x00000013110e7223 */ /* 0x000fe2000000400e */
[----:B------:R-:W-:Y:S02]  /*1df0*/  LOP3.LUT R15, R15, 0x7fffff, RZ, 0xc0, !PT ;  /* 0x007fffff0f0f7812 */ /* 0x000fe400078ec0ff */
[----:B------:R-:W-:Y:S01]  /*1e00*/  ISETP.NE.AND P1, PT, R12, RZ, PT ;  /* 0x000000ff0c00720c */ /* 0x000fe20003f25270 */
[----:B------:R-:W-:Y:S01]  /*1e10*/  IMAD.MOV R12, RZ, RZ, -R12 ;  /* 0x000000ffff0c7224 */ /* 0x000fe200078e0a0c */
[----:B------:R-:W-:Y:S02]  /*1e20*/  LOP3.LUT R15, R15, 0x800000, RZ, 0xfc, !PT ;  /* 0x008000000f0f7812 */ /* 0x000fe400078efcff */
[----:B------:R-:W-:-:S02]  /*1e30*/  FSETP.NEU.FTZ.AND P0, PT, R13, R14, PT ;  /* 0x0000000e0d00720b */ /* 0x000fc40003f1d000 */
[----:B------:R-:W-:Y:S02]  /*1e40*/  SHF.L.U32 R16, R15, R16, RZ ;  /* 0x000000100f107219 */ /* 0x000fe400000006ff */
[----:B------:R-:W-:Y:S02]  /*1e50*/  SEL R12, R12, RZ, P3 ;  /* 0x000000ff0c0c7207 */ /* 0x000fe40001800000 */
[----:B------:R-:W-:Y:S02]  /*1e60*/  ISETP.NE.AND P1, PT, R16, RZ, P1 ;  /* 0x000000ff1000720c */ /* 0x000fe40000f25270 */
[----:B------:R-:W-:Y:S02]  /*1e70*/  SHF.R.U32.HI R12, RZ, R12, R15 ;  /* 0x0000000cff0c7219 */ /* 0x000fe4000001160f */
[----:B------:R-:W-:Y:S02]  /*1e80*/  PLOP3.LUT P0, PT, P0, P1, PT, 0xf8, 0x8f ;  /* 0x00000000008f781c */ /* 0x000fe40000703f70 */
[----:B------:R-:W-:-:S02]  /*1e90*/  SHF.R.U32.HI R14, RZ, 0x1, R12 ;  /* 0x00000001ff0e7819 */ /* 0x000fc4000001160c */
[----:B------:R-:W-:-:S04]  /*1ea0*/  SEL R13, RZ, 0x1, !P0 ;  /* 0x00000001ff0d7807 */ /* 0x000fc80004000000 */
[----:B------:R-:W-:-:S04]  /*1eb0*/  LOP3.LUT R13, R13, 0x1, R14, 0xf8, !PT ;  /* 0x000000010d0d7812 */ /* 0x000fc800078ef80e */
[----:B------:R-:W-:-:S04]  /*1ec0*/  LOP3.LUT R13, R13, R12, RZ, 0xc0, !PT ;  /* 0x0000000c0d0d7212 */ /* 0x000fc800078ec0ff */
[----:B------:R-:W-:-:S04]  /*1ed0*/  IADD3 R13, PT, PT, R14, R13, RZ ;  /* 0x0000000d0e0d7210 */ /* 0x000fc80007ffe0ff */
[----:B------:R-:W-:Y:S01]  /*1ee0*/  LOP3.LUT R0, R13, R0, RZ, 0xfc, !PT ;  /* 0x000000000d007212 */ /* 0x000fe200078efcff */
[----:B------:R-:W-:Y:S06]  /*1ef0*/  BRA `(.L_x_39) ;  /* 0x0000000000107947 */ /* 0x000fec0003800000 */
.L_x_38:
[----:B------:R-:W-:-:S04]  /*1f00*/  LOP3.LUT R0, R0, 0x80000000, RZ, 0xc0, !PT ;  /* 0x8000000000007812 */ /* 0x000fc800078ec0ff */
[----:B------:R-:W-:Y:S01]  /*1f10*/  LOP3.LUT R0, R0, 0x7f800000, RZ, 0xfc, !PT ;  /* 0x7f80000000007812 */ /* 0x000fe200078efcff */
[----:B------:R-:W-:Y:S06]  /*1f20*/  BRA `(.L_x_39) ;  /* 0x0000000000047947 */ /* 0x000fec0003800000 */
.L_x_37:
[----:B------:R-:W-:-:S07]  /*1f30*/  IMAD R0, R13, 0x800000, R0 ;  /* 0x008000000d007824 */ /* 0x000fce00078e0200 */
.L_x_39:
[----:B------:R-:W-:Y:S05]  /*1f40*/  BSYNC.RECONVERGENT B3 ;  /* 0x0000000000037941 */ /* 0x000fea0003800200 */
.L_x_36:
[----:B------:R-:W-:Y:S05]  /*1f50*/  BRA `(.L_x_40) ;  /* 0x0000000000207947 */ /* 0x000fea0003800000 */
.L_x_35:
[----:B------:R-:W-:-:S04]  /*1f60*/  LOP3.LUT R0, R17, 0x80000000, R0, 0x48, !PT ;  /* 0x8000000011007812 */ /* 0x000fc800078e4800 */
[----:B------:R-:W-:Y:S01]  /*1f70*/  LOP3.LUT R0, R0, 0x7f800000, RZ, 0xfc, !PT ;  /* 0x7f80000000007812 */ /* 0x000fe200078efcff */
[----:B------:R-:W-:Y:S06]  /*1f80*/  BRA `(.L_x_40) ;  /* 0x0000000000147947 */ /* 0x000fec0003800000 */
.L_x_34:
[----:B------:R-:W-:Y:S01]  /*1f90*/  LOP3.LUT R0, R17, 0x80000000, R0, 0x48, !PT ;  /* 0x8000000011007812 */ /* 0x000fe200078e4800 */
[----:B------:R-:W-:Y:S06]  /*1fa0*/  BRA `(.L_x_40) ;  /* 0x00000000000c7947 */ /* 0x000fec0003800000 */
.L_x_33:
[----:B------:R-:W0:Y:S01]  /*1fb0*/  MUFU.RSQ R0, -QNAN ;  /* 0xffc0000000007908 */ /* 0x000e220000001400 */
[----:B------:R-:W-:Y:S05]  /*1fc0*/  BRA `(.L_x_40) ;  /* 0x0000000000047947 */ /* 0x000fea0003800000 */
.L_x_32:
[----:B------:R-:W-:-:S07]  /*1fd0*/  FADD.FTZ R0, R0, R3 ;  /* 0x0000000300007221 */ /* 0x000fce0000010000 */
.L_x_40:
[----:B------:R-:W-:Y:S05]  /*1fe0*/  BSYNC.RECONVERGENT B2 ;  /* 0x0000000000027941 */ /* 0x000fea0003800200 */
.L_x_30:
[----:B------:R-:W-:Y:S02]  /*1ff0*/  HFMA2 R13, -RZ, RZ, 0, 0 ;  /* 0x00000000ff0d7431 */ /* 0x000fe400000001ff */
[----:B------:R-:W-:Y:S01]  /*2000*/  IMAD.MOV.U32 R12, RZ, RZ, R10 ;  /* 0x000000ffff0c7224 */ /* 0x000fe200078e000a */
[----:B0-----:R-:W-:-:S03]  /*2010*/  MOV R15, R0 ;  /* 0x00000000000f7202 */ /* 0x001fc60000000f00 */
[----:B------:R-:W-:Y:S05]  /*2020*/  RET.REL.NODEC R12 `(_Z11softmaxCUDAPfS_ii) ;  /* 0xffffffdc0cf47950 */ /* 0x000fea0003c3ffff */
.L_x_41:
[----:B------:R-:W-:-:S00]  /*2030*/  BRA `(.L_x_41) ;  /* 0xfffffffc00fc7947 */ /* 0x000fc0000383ffff */
[----:B------:R-:W-:-:S00]  /*2040*/  NOP ;  /* 0x0000000000007918 */ /* 0x000fc00000000000 */
        /* <DEDUP_REMOVED lines=11> */
.L_x_90:


//--------------------- .text._Z22softmaxKernelOptimizedPfS_ii --------------------------
	.section	.text._Z22softmaxKernelOptimizedPfS_ii,"ax",@progbits
	.align	128
        .global         _Z22softmaxKernelOptimizedPfS_ii
        .type           _Z22softmaxKernelOptimizedPfS_ii,@function
        .size           _Z22softmaxKernelOptimizedPfS_ii,(.L_x_91 - _Z22softmaxKernelOptimizedPfS_ii)
        .other          _Z22softmaxKernelOptimizedPfS_ii,@"STO_CUDA_ENTRY STV_DEFAULT"
_Z22softmaxKernelOptimizedPfS_ii:
.text._Z22softmaxKernelOptimizedPfS_ii:
[----:B------:R-:W-:Y:S01]  /*0000*/  LDC R1, c[0x0][0x37c] ;  /* 0x0000df00ff017b82 */ /* 0x000fe20000000800 */
[----:B------:R-:W0:Y:S07]  /*0010*/  S2R R0, SR_TID.Y ;  /* 0x0000000000007919 */ /* 0x000e2e0000002200 */
[----:B------:R-:W0:Y:S01]  /*0020*/  S2UR UR4, SR_CTAID.Y ;  /* 0x00000000000479c3 */ /* 0x000e220000002600 */
[----:B------:R-:W1:Y:S07]  /*0030*/  LDCU UR5, c[0x0][0x390] ;  /* 0x00007200ff0577ac */ /* 0x000e6e0008000800 */
[----:B------:R-:W0:Y:S02]  /*0040*/  LDC R7, c[0x0][0x364] ;  /* 0x0000d900ff077b82 */ /* 0x000e240000000800 */
[----:B0-----:R-:W-:-:S05]  /*0050*/  IMAD R7, R7, UR4, R0 ;  /* 0x0000000407077c24 */ /* 0x001fca000f8e0200 */
[----:B-1----:R-:W-:-:S13]  /*0060*/  ISETP.GE.AND P0, PT, R7, UR5, PT ;  /* 0x0000000507007c0c */ /* 0x002fda000bf06270 */
[----:B------:R-:W-:Y:S05]  /*0070*/  @P0 EXIT ;  /* 0x000000000000094d */ /* 0x000fea0003800000 */
[----:B------:R-:W0:Y:S01]  /*0080*/  S2R R2, SR_TID.X ;  /* 0x0000000000027919 */ /* 0x000e220000002100 */
[----:B------:R-:W1:Y:S01]  /*0090*/  LDCU UR10, c[0x0][0x394] ;  /* 0x00007280ff0a77ac */ /* 0x000e620008000800 */
[----:B------:R-:W2:Y:S01]  /*00a0*/  LDC.64 R4, c[0x0][0x380] ;  /* 0x0000e000ff047b82 */ /* 0x000ea20000000a00 */
[----:B------:R-:W-:Y:S01]  /*00b0*/  BSSY.RECONVERGENT B0, `(.L_x_42) ;  /* 0x0000013000007945 */ /* 0x000fe20003800200 */
[----:B------:R-:W-:Y:S01]  /*00c0*/  IMAD.MOV.U32 R3, RZ, RZ, -0x800000 ;  /* 0xff800000ff037424 */ /* 0x000fe200078e00ff */
[----:B------:R-:W3:Y:S01]  /*00d0*/  LDCU.64 UR8, c[0x0][0x358] ;  /* 0x00006b00ff0877ac */ /* 0x000ee20008000a00 */
[----:B-1----:R-:W-:Y:S02]  /*00e0*/  IMAD R7, R7, UR10, RZ ;  /* 0x0000000a07077c24 */ /* 0x002fe4000f8e02ff */
[----:B------:R-:W-:Y:S02]  /*00f0*/  IMAD R0, R0, UR10, RZ ;  /* 0x0000000a00007c24 */ /* 0x000fe4000f8e02ff */
[----:B--2---:R-:W-:Y:S01]  /*0100*/  IMAD.WIDE R4, R7, 0x4, R4 ;  /* 0x0000000407047825 */ /* 0x004fe200078e0204 */
[----:B0-----:R-:W-:-:S13]  /*0110*/  ISETP.GE.AND P0, PT, R2, UR10, PT ;  /* 0x0000000a02007c0c */ /* 0x001fda000bf06270 */
[----:B---3--:R-:W-:Y:S05]  /*0120*/  @P0 BRA `(.L_x_43) ;  /* 0x00000000002c0947 */ /* 0x008fea0003800000 */
[----:B------:R-:W0:Y:S01]  /*0130*/  LDC R6, c[0x0][0x360] ;  /* 0x0000d800ff067b82 */ /* 0x000e220000000800 */
[----:B------:R-:W-:Y:S01]  /*0140*/  BSSY.RECONVERGENT B1, `(.L_x_43) ;  /* 0x0000009000017945 */ /* 0x000fe20003800200 */
[----:B------:R-:W-:Y:S02]  /*0150*/  IMAD.MOV.U32 R3, RZ, RZ, -0x800000 ;  /* 0xff800000ff037424 */ /* 0x000fe400078e00ff */
[----:B------:R-:W-:-:S07]  /*0160*/  IMAD.MOV.U32 R11, RZ, RZ, R2 ;  /* 0x000000ffff0b7224 */ /* 0x000fce00078e0002 */
.L_x_44:
[----:B------:R-:W-:-:S06]  /*0170*/  IMAD.WIDE R8, R11, 0x4, R4 ;  /* 0x000000040b087825 */ /* 0x000fcc00078e0204 */
[----:B------:R-:W2:Y:S01]  /*0180*/  LDG.E R8, desc[UR8][R8.64] ;  /* 0x0000000808087981 */ /* 0x000ea2000c1e1900 */
[----:B0-----:R-:W-:-:S05]  /*0190*/  IMAD.IADD R11, R6, 0x1, R11 ;  /* 0x00000001060b7824 */ /* 0x001fca00078e020b */
[----:B------:R-:W-:Y:S02]  /*01a0*/  ISETP.GE.AND P0, PT, R11, UR10, PT ;  /* 0x0000000a0b007c0c */ /* 0x000fe4000bf06270 */
[----:B--2---:R-:W-:-:S11]  /*01b0*/  FMNMX R3, R8, R3, !PT ;  /* 0x0000000308037209 */ /* 0x004fd60007800000 */
[----:B------:R-:W-:Y:S05]  /*01c0*/  @!P0 BRA `(.L_x_44) ;  /* 0xfffffffc00e88947 */ /* 0x000fea000383ffff */
[----:B------:R-:W-:Y:S05]  /*01d0*/  BSYNC.RECONVERGENT B1 ;  /* 0x0000000000017941 */ /* 0x000fea0003800200 */
.L_x_43:
[----:B------:R-:W-:Y:S05]  /*01e0*/  BSYNC.RECONVERGENT B0 ;  /* 0x0000000000007941 */ /* 0x000fea0003800200 */
.L_x_42:
[----:B------:R-:W0:Y:S01]  /*01f0*/  S2R R6, SR_LANEID ;  /* 0x0000000000067919 */ /* 0x000e220000000000 */
[----:B------:R-:W1:Y:S01]  /*0200*/  S2UR UR6, SR_CgaCtaId ;  /* 0x00000000000679c3 */ /* 0x000e620000008800 */
[----:B------:R-:W-:Y:S01]  /*0210*/  VOTEU.ANY UR4, UPT, PT ;  /* 0x0000000000047886 */ /* 0x000fe200038e0100 */
[C---:B------:R-:W-:Y:S01]  /*0220*/  ISETP.NE.AND P1, PT, R2.reuse, RZ, PT ;  /* 0x000000ff0200720c */ /* 0x040fe20003f25270 */
[----:B------:R-:W-:Y:S01]  /*0230*/  UFLO.U32 UR4, UR4 ;  /* 0x00000004000472bd */ /* 0x000fe200080e0000 */
[----:B------:R-:W-:Y:S01]  /*0240*/  CREDUX.MAX.S32 UR11, R3 ;  /* 0x00000000030b72cc */ /* 0x000fe20000000200 */
[----:B------:R-:W-:Y:S01]  /*0250*/  BSSY.RECONVERGENT B0, `(.L_x_45) ;  /* 0x0000028000007945 */ /* 0x000fe20003800200 */
[C---:B------:R-:W-:Y:S01]  /*0260*/  ISETP.GE.AND P3, PT, R2.reuse, UR10, PT ;  /* 0x0000000a02007c0c */ /* 0x040fe2000bf66270 */
[----:B------:R-:W-:Y:S01]  /*0270*/  IMAD.MOV.U32 R3, RZ, RZ, RZ ;  /* 0x000000ffff037224 */ /* 0x000fe200078e00ff */
[----:B------:R-:W-:-:S07]  /*0280*/  ISETP.NE.AND P0, PT, R2, RZ, PT ;  /* 0x000000ff0200720c */ /* 0x000fce0003f05270 */
[----:B------:R-:W-:Y:S01]  /*0290*/  @!P1 IMAD.MOV.U32 R8, RZ, RZ, -0x800000 ;  /* 0xff800000ff089424 */ /* 0x000fe200078e00ff */
[----:B0-----:R-:W-:Y:S01]  /*02a0*/  ISETP.EQ.U32.AND P2, PT, R6, UR4, PT ;  /* 0x0000000406007c0c */ /* 0x001fe2000bf42070 */
[----:B------:R-:W-:Y:S01]  /*02b0*/  UMOV UR4, 0x400 ;  /* 0x0000040000047882 */ /* 0x000fe20000000000 */
[----:B------:R-:W-:Y:S01]  /*02c0*/  MOV R6, UR11 ;  /* 0x0000000b00067c02 */ /* 0x000fe20008000f00 */
[----:B-1----:R-:W-:Y:S02]  /*02d0*/  ULEA UR7, UR6, UR4, 0x18 ;  /* 0x0000000406077291 */ /* 0x002fe4000f8ec0ff */
[----:B------:R-:W-:-:S04]  /*02e0*/  UIADD3 UR5, UPT, UPT, UR4, 0x10, URZ ;  /* 0x0000001004057890 */ /* 0x000fc8000fffe0ff */
[----:B------:R-:W-:-:S03]  /*02f0*/  ULEA UR5, UR6, UR5, 0x18 ;  /* 0x0000000506057291 */ /* 0x000fc6000f8ec0ff */
[----:B------:R0:W-:Y:S03]  /*0300*/  @!P1 STS [UR7], R8 ;  /* 0x00000008ff009988 */ /* 0x0001e60008000807 */
[----:B------:R-:W-:Y:S01]  /*0310*/  LEA R9, R0, UR5, 0x2 ;  /* 0x0000000500097c11 */ /* 0x000fe2000f8e10ff */
[----:B------:R-:W-:Y:S06]  /*0320*/  BAR.SYNC.DEFER_BLOCKING 0x0 ;  /* 0x0000000000007b1d */ /* 0x000fec0000010000 */
[----:B------:R0:W-:Y:S02]  /*0330*/  @P2 ATOMS.MAX.S32 RZ, [UR7], R6 ;  /* 0x00000006ffff298c */ /* 0x0001e40009000207 */
[----:B------:R-:W-:Y:S06]  /*0340*/  BAR.SYNC.DEFER_BLOCKING 0x0 ;  /* 0x0000000000007b1d */ /* 0x000fec0000010000 */
[----:B------:R-:W-:Y:S05]  /*0350*/  @P3 BRA `(.L_x_46) ;  /* 0x00000000005c3947 */ /* 0x000fea0003800000 */
[----:B------:R-:W1:Y:S01]  /*0360*/  LDS R0, [UR7] ;  /* 0x00000007ff007984 */ /* 0x000e620008000800 */
[----:B------:R-:W2:Y:S01]  /*0370*/  LDC R15, c[0x0][0x360] ;  /* 0x0000d800ff0f7b82 */ /* 0x000ea20000000800 */
[----:B------:R-:W-:Y:S02]  /*0380*/  IMAD.MOV.U32 R3, RZ, RZ, RZ ;  /* 0x000000ffff037224 */ /* 0x000fe400078e00ff */
[----:B0-----:R-:W-:-:S07]  /*0390*/  IMAD.MOV.U32 R6, RZ, RZ, R2 ;  /* 0x000000ffff067224 */ /* 0x001fce00078e0002 */
.L_x_47:
[----:B---3--:R-:W-:-:S06]  /*03a0*/  IMAD.WIDE R10, R6, 0x4, R4 ;  /* 0x00000004060a7825 */ /* 0x008fcc00078e0204 */
[----:B------:R-:W1:Y:S01]  /*03b0*/  LDG.E R11, desc[UR8][R10.64] ;  /* 0x000000080a0b7981 */ /* 0x000e62000c1e1900 */
[----:B------:R-:W-:Y:S02]  /*03c0*/  HFMA2 R17, -RZ, RZ, 3.7421875, 0 ;  /* 0x437c0000ff117431 */ /* 0x000fe400000001ff */
[----:B------:R-:W-:Y:S02]  /*03d0*/  IMAD.MOV.U32 R13, RZ, RZ, 0x3bbb989d ;  /* 0x3bbb989dff0d7424 */ /* 0x000fe400078e00ff */
[----:B-1----:R-:W-:Y:S01]  /*03e0*/  FADD R8, -R0, R11 ;  /* 0x0000000b00087221 */ /* 0x002fe20000000100 */
[----:B------:R-:W-:Y:S02]  /*03f0*/  IMAD R11, R6, 0x4, R9 ;  /* 0x00000004060b7824 */ /* 0x000fe400078e0209 */
[----:B--2---:R-:W-:Y:S02]  /*0400*/  IMAD.IADD R6, R15, 0x1, R6 ;  /* 0x000000010f067824 */ /* 0x004fe400078e0206 */
[----:B------:R-:W-:-:S04]  /*0410*/  FFMA.SAT R12, R8, R13, 0.5 ;  /* 0x3f000000080c7423 */ /* 0x000fc8000000200d */
[----:B------:R-:W-:Y:S01]  /*0420*/  FFMA.RM R12, R12, R17, 12582913 ;  /* 0x4b4000010c0c7423 */ /* 0x000fe20000004011 */
[----:B------:R-:W-:-:S03]  /*0430*/  ISETP.GE.AND P1, PT, R6, UR10, PT ;  /* 0x0000000a06007c0c */ /* 0x000fc6000bf26270 */
[C---:B------:R-:W-:Y:S01]  /*0440*/  FADD R13, R12.reuse, -12583039 ;  /* 0xcb40007f0c0d7421 */ /* 0x040fe20000000000 */
[----:B------:R-:W-:-:S03]  /*0450*/  IMAD.SHL.U32 R12, R12, 0x800000, RZ ;  /* 0x008000000c0c7824 */ /* 0x000fc600078e00ff */
[----:B------:R-:W-:-:S04]  /*0460*/  FFMA R13, R8, 1.4426950216293334961, -R13 ;  /* 0x3fb8aa3b080d7823 */ /* 0x000fc8000000080d */
[----:B------:R-:W-:-:S06]  /*0470*/  FFMA R13, R8, 1.925963033500011079e-08, R13 ;  /* 0x32a57060080d7823 */ /* 0x000fcc000000000d */
[----:B------:R-:W0:Y:S02]  /*0480*/  MUFU.EX2 R13, R13 ;  /* 0x0000000d000d7308 */ /* 0x000e240000000800 */
[----:B0-----:R-:W-:-:S04]  /*0490*/  FMUL R12, R12, R13 ;  /* 0x0000000d0c0c7220 */ /* 0x001fc80000400000 */
[----:B------:R-:W-:Y:S01]  /*04a0*/  FADD R3, R12, R3 ;  /* 0x000000030c037221 */ /* 0x000fe20000000000 */
[----:B------:R3:W-:Y:S01]  /*04b0*/  STS [R11], R12 ;  /* 0x0000000c0b007388 */ /* 0x0007e20000000800 */
[----:B------:R-:W-:Y:S05]  /*04c0*/  @!P1 BRA `(.L_x_47) ;  /* 0xfffffffc00b49947 */ /* 0x000fea000383ffff */
.L_x_46:
[----:B------:R-:W-:Y:S05]  /*04d0*/  BSYNC.RECONVERGENT B0 ;  /* 0x0000000000007941 */ /* 0x000fea0003800200 */
.L_x_45:
[----:B------:R-:W-:Y:S01]  /*04e0*/  BAR.SYNC.DEFER_BLOCKING 0x0 ;  /* 0x0000000000007b1d */ /* 0x000fe20000010000 */
[----:B------:R-:W-:Y:S01]  /*04f0*/  UIADD3 UR4, UPT, UPT, UR4, 0x4, URZ ;  /* 0x0000000404047890 */ /* 0x000fe2000fffe0ff */
[----:B------:R-:W-:-:S03]  /*0500*/  ISETP.GE.AND P1, PT, R2, UR10, PT ;  /* 0x0000000a02007c0c */ /* 0x000fc6000bf26270 */
[----:B------:R-:W-:Y:S01]  /*0510*/  ULEA UR4, UR6, UR4, 0x18 ;  /* 0x0000000406047291 */ /* 0x000fe2000f8ec0ff */
[----:B------:R-:W-:Y:S01]  /*0520*/  BSSY.RECONVERGENT B0, `(.L_x_48) ;  /* 0x0000008000007945 */ /* 0x000fe20003800200 */
[----:B------:R-:W-:Y:S01]  /*0530*/  @!P0 STS [UR7+0x4], RZ ;  /* 0x000004ffff008988 */ /* 0x000fe20008000807 */
[----:B------:R-:W-:Y:S09]  /*0540*/  BAR.SYNC.DEFER_BLOCKING 0x0 ;  /* 0x0000000000007b1d */ /* 0x000ff20000010000 */
.L_x_49:
[----:B------:R-:W1:Y:S01]  /*0550*/  LDS R4, [UR4] ;  /* 0x00000004ff047984 */ /* 0x000e620008000800 */
[----:B------:R-:W-:Y:S02]  /*0560*/  IMAD.U32 R0, RZ, RZ, UR4 ;  /* 0x00000004ff007e24 */ /* 0x000fe4000f8e00ff */
[----:B-1----:R-:W-:-:S05]  /*0570*/  FADD R5, R3, R4 ;  /* 0x0000000403057221 */ /* 0x002fca0000000000 */
[----:B------:R-:W1:Y:S02]  /*0580*/  ATOMS.CAST.SPIN P0, [R0], R4, R5 ;  /* 0x000000040000758d */ /* 0x000e640001800005 */
[----:B-1----:R-:W-:Y:S05]  /*0590*/  @!P0 BRA `(.L_x_49) ;  /* 0xfffffffc00ec8947 */ /* 0x002fea000383ffff */
[----:B------:R-:W-:Y:S05]  /*05a0*/  BSYNC.RECONVERGENT B0 ;  /* 0x0000000000007941 */ /* 0x000fea0003800200 */
.L_x_48:
[----:B------:R-:W-:Y:S06]  /*05b0*/  BAR.SYNC.DEFER_BLOCKING 0x0 ;  /* 0x0000000000007b1d */ /* 0x000fec0000010000 */
[----:B------:R-:W-:Y:S05]  /*05c0*/  @P1 EXIT ;  /* 0x000000000000194d */ /* 0x000fea0003800000 */
[----:B------:R-:W1:Y:S01]  /*05d0*/  LDS R3, [UR7+0x4] ;  /* 0x00000407ff037984 */ /* 0x000e620008000800 */
[----:B------:R-:W2:Y:S01]  /*05e0*/  LDC.64 R4, c[0x0][0x388] ;  /* 0x0000e200ff047b82 */ /* 0x000ea20000000a00 */
[----:B------:R-:W4:Y:S01]  /*05f0*/  LDCU UR4, c[0x0][0x360] ;  /* 0x00006c00ff0477ac */ /* 0x000f220008000800 */
[----:B------:R-:W0:Y:S02]  /*0600*/  LDCU UR5, c[0x0][0x394] ;  /* 0x00007280ff0577ac */ /* 0x000e240008000800 */
.L_x_52:
[----:B------:R-:W-:Y:S01]  /*0610*/  LEA R0, R2, R9, 0x2 ;  /* 0x0000000902007211 */ /* 0x000fe200078e10ff */
[----:B01----:R-:W3:Y:S01]  /*0620*/  MUFU.RCP R6, R3 ;  /* 0x0000000300067308 */ /* 0x003ee20000001000 */
[----:B------:R-:W-:Y:S04]  /*0630*/  BSSY.RECONVERGENT B0, `(.L_x_50) ;  /* 0x000000c000007945 */ /* 0x000fe80003800200 */
[----:B------:R-:W0:Y:S01]  /*0640*/  LDS R0, [R0] ;  /* 0x0000000000007984 */ /* 0x000e220000000800 */
[----:B---3--:R-:W-:-:S04]  /*0650*/  FFMA R11, -R3, R6, 1 ;  /* 0x3f800000030b7423 */ /* 0x008fc80000000106 */
[----:B------:R-:W-:Y:S01]  /*0660*/  FFMA R11, R6, R11, R6 ;  /* 0x0000000b060b7223 */ /* 0x000fe20000000006 */
[----:B0-----:R-:W0:Y:S03]  /*0670*/  FCHK P0, R0, R3 ;  /* 0x0000000300007302 */ /* 0x001e260000000000 */
[----:B------:R-:W-:-:S04]  /*0680*/  FFMA R6, R0, R11, RZ ;  /* 0x0000000b00067223 */ /* 0x000fc800000000ff */
[----:B------:R-:W-:-:S04]  /*0690*/  FFMA R8, -R3, R6, R0 ;  /* 0x0000000603087223 */ /* 0x000fc80000000100 */
[----:B------:R-:W-:Y:S01]  /*06a0*/  FFMA R13, R11, R8, R6 ;  /* 0x000000080b0d7223 */ /* 0x000fe20000000006 */
[----:B0-----:R-:W-:Y:S06]  /*06b0*/  @!P0 BRA `(.L_x_51) ;  /* 0x00000000000c8947 */ /* 0x001fec0003800000 */
[----:B------:R-:W-:-:S07]  /*06c0*/  MOV R6, 0x6e0 ;  /* 0x000006e000067802 */ /* 0x000fce0000000f00 */
[----:B--2-4-:R-:W-:Y:S05]  /*06d0*/  CALL.REL.NOINC `($__internal_1_$__cuda_sm3x_div_rn_noftz_f32_slowpath) ;  /* 0x0000000000247944 */ /* 0x014fea0003c00000 */
[----:B------:R-:W-:-:S07]  /*06e0*/  IMAD.MOV.U32 R13, RZ, RZ, R0 ;  /* 0x000000ffff0d7224 */ /* 0x000fce00078e0000 */
.L_x_51:
[----:B----4-:R-:W-:Y:S05]  /*06f0*/  BSYNC.RECONVERGENT B0 ;  /* 0x0000000000007941 */ /* 0x010fea0003800200 */
.L_x_50:
[----:B------:R-:W-:Y:S02]  /*0700*/  IMAD.IADD R11, R7, 0x1, R2 ;  /* 0x00000001070b7824 */ /* 0x000fe400078e0202 */
[----:B------:R-:W-:Y:S02]  /*0710*/  VIADD R2, R2, UR4 ;  /* 0x0000000402027c36 */ /* 0x000fe40008000000 */
[----:B--2---:R-:W-:-:S03]  /*0720*/  IMAD.WIDE R10, R11, 0x4, R4 ;  /* 0x000000040b0a7825 */ /* 0x004fc600078e0204 */
[----:B------:R-:W-:Y:S02]  /*0730*/  ISETP.GE.AND P0, PT, R2, UR5, PT ;  /* 0x0000000502007c0c */ /* 0x000fe4000bf06270 */
[----:B------:R0:W-:Y:S11]  /*0740*/  STG.E desc[UR8][R10.64], R13 ;  /* 0x0000000d0a007986 */ /* 0x0001f6000c101908 */
[----:B------:R-:W-:Y:S05]  /*0750*/  @!P0 BRA `(.L_x_52) ;  /* 0xfffffffc00ac8947 */ /* 0x000fea000383ffff */
[----:B------:R-:W-:Y:S05]  /*0760*/  EXIT ;  /* 0x000000000000794d */ /* 0x000fea0003800000 */
        .weak           $__internal_1_$__cuda_sm3x_div_rn_noftz_f32_slowpath
        .type           $__internal_1_$__cuda_sm3x_div_rn_noftz_f32_slowpath,@function
        .size           $__internal_1_$__cuda_sm3x_div_rn_noftz_f32_slowpath,(.L_x_91 - $__internal_1_$__cuda_sm3x_div_rn_noftz_f32_slowpath)
$__internal_1_$__cuda_sm3x_div_rn_noftz_f32_slowpath:
[--C-:B------:R-:W-:Y:S01]  /*0770*/  SHF.R.U32.HI R10, RZ, 0x17, R3.reuse ;  /* 0x00000017ff0a7819 */ /* 0x100fe20000011603 */
[----:B------:R-:W-:Y:S01]  /*0780*/  BSSY.RECONVERGENT B1, `(.L_x_53) ;  /* 0x0000064000017945 */ /* 0x000fe20003800200 */
[--C-:B------:R-:W-:Y:S01]  /*0790*/  SHF.R.U32.HI R8, RZ, 0x17, R0.reuse ;  /* 0x00000017ff087819 */ /* 0x100fe20000011600 */
[----:B------:R-:W-:Y:S01]  /*07a0*/  IMAD.MOV.U32 R11, RZ, RZ, R0 ;  /* 0x000000ffff0b7224 */ /* 0x000fe200078e0000 */
[----:B------:R-:W-:Y:S01]  /*07b0*/  LOP3.LUT R10, R10, 0xff, RZ, 0xc0, !PT ;  /* 0x000000ff0a0a7812 */ /* 0x000fe200078ec0ff */
[----:B------:R-:W-:Y:S01]  /*07c0*/  IMAD.MOV.U32 R12, RZ, RZ, R3 ;  /* 0x000000ffff0c7224 */ /* 0x000fe200078e0003 */
[----:B------:R-:W-:-:S03]  /*07d0*/  LOP3.LUT R16, R8, 0xff, RZ, 0xc0, !PT ;  /* 0x000000ff08107812 */ /* 0x000fc600078ec0ff */
[----:B------:R-:W-:Y:S01]  /*07e0*/  VIADD R13, R10, 0xffffffff ;  /* 0xffffffff0a0d7836 */ /* 0x000fe20000000000 */
[----:B------:R-:W-:-:S04]  /*07f0*/  IADD3 R14, PT, PT, R16, -0x1, RZ ;  /* 0xffffffff100e7810 */ /* 0x000fc80007ffe0ff */
        /* <DEDUP_REMOVED lines=22> */
[----:B------:R-:W-:Y:S01]  /*0960*/  @P0 IMAD.MOV.U32 R8, RZ, RZ, RZ ;  /* 0x000000ffff080224 */ /* 0x000fe200078e00ff */
[----:B------:R-:W-:Y:S01]  /*0970*/  @!P0 MOV R8, 0xffffffc0 ;  /* 0xffffffc000088802 */ /* 0x000fe20000000f00 */
[----:B------:R-:W-:Y:S01]  /*0980*/  @!P0 FFMA R11, R0, 1.84467440737095516160e+19, RZ ;  /* 0x5f800000000b8823 */ /* 0x000fe200000000ff */
[----:B------:R-:W-:-:S03]  /*0990*/  @!P1 FFMA R12, R3, 1.84467440737095516160e+19, RZ ;  /* 0x5f800000030c9823 */ /* 0x000fc600000000ff */
[----:B------:R-:W-:-:S07]  /*09a0*/  @!P1 VIADD R8, R8, 0x40 ;  /* 0x0000004008089836 */ /* 0x000fce0000000000 */
.L_x_54:
[----:B------:R-:W-:Y:S01]  /*09b0*/  LEA R13, R10, 0xc0800000, 0x17 ;  /* 0xc08000000a0d7811 */ /* 0x000fe200078eb8ff */
[----:B------:R-:W-:Y:S04]  /*09c0*/  BSSY.RECONVERGENT B2, `(.L_x_59) ;  /* 0x0000036000027945 */ /* 0x000fe80003800200 */
[----:B------:R-:W-:Y:S02]  /*09d0*/  IMAD.IADD R13, R12, 0x1, -R13 ;  /* 0x000000010c0d7824 */ /* 0x000fe400078e0a0d */
[----:B------:R-:W-:Y:S02]  /*09e0*/  VIADD R12, R16, 0xffffff81 ;  /* 0xffffff81100c7836 */ /* 0x000fe40000000000 */
[----:B------:R-:W0:Y:S01]  /*09f0*/  MUFU.RCP R14, R13 ;  /* 0x0000000d000e7308 */ /* 0x000e220000001000 */
[----:B------:R-:W-:Y:S01]  /*0a00*/  FADD.FTZ R15, -R13, -RZ ;  /* 0x800000ff0d0f7221 */ /* 0x000fe20000010100 */
[----:B------:R-:W-:-:S03]  /*0a10*/  IMAD R0, R12, -0x800000, R11 ;  /* 0xff8000000c007824 */ /* 0x000fc600078e020b */
[----:B0-----:R-:W-:-:S04]  /*0a20*/  FFMA R17, R14, R15, 1 ;  /* 0x3f8000000e117423 */ /* 0x001fc8000000000f */
[----:B------:R-:W-:-:S04]  /*0a30*/  FFMA R16, R14, R17, R14 ;  /* 0x000000110e107223 */ /* 0x000fc8000000000e */
[----:B------:R-:W-:-:S04]  /*0a40*/  FFMA R11, R0, R16, RZ ;  /* 0x00000010000b7223 */ /* 0x000fc800000000ff */
[----:B------:R-:W-:-:S04]  /*0a50*/  FFMA R14, R15, R11, R0 ;  /* 0x0000000b0f0e7223 */ /* 0x000fc80000000000 */
[----:B------:R-:W-:Y:S01]  /*0a60*/  FFMA R17, R16, R14, R11 ;  /* 0x0000000e10117223 */ /* 0x000fe2000000000b */
[----:B------:R-:W-:-:S03]  /*0a70*/  IADD3 R11, PT, PT, R12, 0x7f, -R10 ;  /* 0x0000007f0c0b7810 */ /* 0x000fc60007ffe80a */
[----:B------:R-:W-:Y:S02]  /*0a80*/  FFMA R14, R15, R17, R0 ;  /* 0x000000110f0e7223 */ /* 0x000fe40000000000 */
[----:B------:R-:W-:Y:S02]  /*0a90*/  IMAD.IADD R11, R11, 0x1, R8 ;  /* 0x000000010b0b7824 */ /* 0x000fe400078e0208 */
        /* <DEDUP_REMOVED lines=14> */
[-CC-:B------:R-:W-:Y:S01]  /*0b80*/  FFMA.RZ R8, R16, R14.reuse, R17.reuse ;  /* 0x0000000e10087223 */ /* 0x180fe2000000c011 */
[----:B------:R-:W-:Y:S02]  /*0b90*/  VIADD R13, R12, 0x20 ;  /* 0x000000200c0d7836 */ /* 0x000fe40000000000 */
[-CC-:B------:R-:W-:Y:S01]  /*0ba0*/  FFMA.RM R11, R16, R14.reuse, R17.reuse ;  /* 0x0000000e100b7223 */ /* 0x180fe20000004011 */
[----:B------:R-:W-:Y:S02]  /*0bb0*/  ISETP.NE.AND P2, PT, R12, RZ, PT ;  /* 0x000000ff0c00720c */ /* 0x000fe40003f45270 */
[----:B------:R-:W-:Y:S01]  /*0bc0*/  LOP3.LUT R10, R8, 0x7fffff, RZ, 0xc0, !PT ;  /* 0x007fffff080a7812 */ /* 0x000fe200078ec0ff */
[----:B------:R-:W-:Y:S01]  /*0bd0*/  FFMA.RP R8, R16, R14, R17 ;  /* 0x0000000e10087223 */ /* 0x000fe20000008011 */
[----:B------:R-:W-:Y:S01]  /*0be0*/  ISETP.NE.AND P1, PT, R12, RZ, PT ;  /* 0x000000ff0c00720c */ /* 0x000fe20003f25270 */
[----:B------:R-:W-:Y:S01]  /*0bf0*/  IMAD.MOV R12, RZ, RZ, -R12 ;  /* 0x000000ffff0c7224 */ /* 0x000fe200078e0a0c */
[----:B------:R-:W-:-:S02]  /*0c00*/  LOP3.LUT R10, R10, 0x800000, RZ, 0xfc, !PT ;  /* 0x008000000a0a7812 */ /* 0x000fc400078efcff */
[----:B------:R-:W-:Y:S02]  /*0c10*/  FSETP.NEU.FTZ.AND P0, PT, R8, R11, PT ;  /* 0x0000000b0800720b */ /* 0x000fe40003f1d000 */
[----:B------:R-:W-:Y:S02]  /*0c20*/  SHF.L.U32 R13, R10, R13, RZ ;  /* 0x0000000d0a0d7219 */ /* 0x000fe400000006ff */
[----:B------:R-:W-:Y:S02]  /*0c30*/  SEL R11, R12, RZ, P2 ;  /* 0x000000ff0c0b7207 */ /* 0x000fe40001000000 */
[----:B------:R-:W-:Y:S02]  /*0c40*/  ISETP.NE.AND P1, PT, R13, RZ, P1 ;  /* 0x000000ff0d00720c */ /* 0x000fe40000f25270 */
[----:B------:R-:W-:Y:S02]  /*0c50*/  SHF.R.U32.HI R11, RZ, R11, R10 ;  /* 0x0000000bff0b7219 */ /* 0x000fe4000001160a */
[----:B------:R-:W-:-:S02]  /*0c60*/  PLOP3.LUT P0, PT, P0, P1, PT, 0xf8, 0x8f ;  /* 0x00000000008f781c */ /* 0x000fc40000703f70 */
[----:B------:R-:W-:Y:S02]  /*0c70*/  SHF.R.U32.HI R13, RZ, 0x1, R11 ;  /* 0x00000001ff0d7819 */ /* 0x000fe4000001160b */
[----:B------:R-:W-:-:S04]  /*0c80*/  SEL R8, RZ, 0x1, !P0 ;  /* 0x00000001ff087807 */ /* 0x000fc80004000000 */
[----:B------:R-:W-:-:S04]  /*0c90*/  LOP3.LUT R8, R8, 0x1, R13, 0xf8, !PT ;  /* 0x0000000108087812 */ /* 0x000fc800078ef80d */
[----:B------:R-:W-:-:S05]  /*0ca0*/  LOP3.LUT R8, R8, R11, RZ, 0xc0, !PT ;  /* 0x0000000b08087212 */ /* 0x000fca00078ec0ff */
[----:B------:R-:W-:-:S05]  /*0cb0*/  IMAD.IADD R13, R13, 0x1, R8 ;  /* 0x000000010d0d7824 */ /* 0x000fca00078e0208 */
[----:B------:R-:W-:Y:S01]  /*0cc0*/  LOP3.LUT R0, R13, R0, RZ, 0xfc, !PT ;  /* 0x000000000d007212 */ /* 0x000fe200078efcff */
[----:B------:R-:W-:Y:S06]  /*0cd0*/  BRA `(.L_x_62) ;  /* 0x0000000000107947 */ /* 0x000fec0003800000 */
.L_x_61:
[----:B------:R-:W-:-:S04]  /*0ce0*/  LOP3.LUT R0, R0, 0x80000000, RZ, 0xc0, !PT ;  /* 0x8000000000007812 */ /* 0x000fc800078ec0ff */
[----:B------:R-:W-:Y:S01]  /*0cf0*/  LOP3.LUT R0, R0, 0x7f800000, RZ, 0xfc, !PT ;  /* 0x7f80000000007812 */ /* 0x000fe200078efcff */
[----:B------:R-:W-:Y:S06]  /*0d00*/  BRA `(.L_x_62) ;  /* 0x0000000000047947 */ /* 0x000fec0003800000 */
.L_x_60:
[----:B------:R-:W-:-:S07]  /*0d10*/  LEA R0, R11, R0, 0x17 ;  /* 0x000000000b007211 */ /* 0x000fce00078eb8ff */
.L_x_62:
[----:B------:R-:W-:Y:S05]  /*0d20*/  BSYNC.RECONVERGENT B2 ;  /* 0x0000000000027941 */ /* 0x000fea0003800200 */
.L_x_59:
[----:B------:R-:W-:Y:S05]  /*0d30*/  BRA `(.L_x_63) ;  /* 0x0000000000207947 */ /* 0x000fea0003800000 */
.L_x_58:
[----:B------:R-:W-:-:S04]  /*0d40*/  LOP3.LUT R0, R12, 0x80000000, R11, 0x48, !PT ;  /* 0x800000000c007812 */ /* 0x000fc800078e480b */
[----:B------:R-:W-:Y:S01]  /*0d50*/  LOP3.LUT R0, R0, 0x7f800000, RZ, 0xfc, !PT ;  /* 0x7f80000000007812 */ /* 0x000fe200078efcff */
[----:B------:R-:W-:Y:S06]  /*0d60*/  BRA `(.L_x_63) ;  /* 0x0000000000147947 */ /* 0x000fec0003800000 */
.L_x_57:
[----:B------:R-:W-:Y:S01]  /*0d70*/  LOP3.LUT R0, R12, 0x80000000, R11, 0x48, !PT ;  /* 0x800000000c007812 */ /* 0x000fe200078e480b */
[----:B------:R-:W-:Y:S06]  /*0d80*/  BRA `(.L_x_63) ;  /* 0x00000000000c7947 */ /* 0x000fec0003800000 */
.L_x_56:
[----:B------:R-:W0:Y:S01]  /*0d90*/  MUFU.RSQ R0, -QNAN ;  /* 0xffc0000000007908 */ /* 0x000e220000001400 */
[----:B------:R-:W-:Y:S05]  /*0da0*/  BRA `(.L_x_63) ;  /* 0x0000000000047947 */ /* 0x000fea0003800000 */
.L_x_55:
[----:B------:R-:W-:-:S07]  /*0db0*/  FADD.FTZ R0, R0, R3 ;  /* 0x0000000300007221 */ /* 0x000fce0000010000 */
.L_x_63:
[----:B------:R-:W-:Y:S05]  /*0dc0*/  BSYNC.RECONVERGENT B1 ;  /* 0x0000000000017941 */ /* 0x000fea0003800200 */
.L_x_53:
[----:B------:R-:W-:Y:S02]  /*0dd0*/  IMAD.MOV.U32 R10, RZ, RZ, R6 ;  /* 0x000000ffff0a7224 */ /* 0x000fe400078e0006 */
[----:B------:R-:W-:-:S04]  /*0de0*/  IMAD.MOV.U32 R11, RZ, RZ, 0x0 ;  /* 0x00000000ff0b7424 */ /* 0x000fc800078e00ff */
[----:B0-----:R-:W-:Y:S05]  /*0df0*/  RET.REL.NODEC R10 `(_Z22softmaxKernelOptimizedPfS_ii) ;  /* 0xfffffff00a807950 */ /* 0x001fea0003c3ffff */
.L_x_64:
        /* <DEDUP_REMOVED lines=16> */
.L_x_91:


//--------------------- .text._Z13softmaxKernelPfS_ii --------------------------
	.section	.text._Z13softmaxKernelPfS_ii,"ax",@progbits
	.align	128
        .global         _Z13softmaxKernelPfS_ii
        .type           _Z13softmaxKernelPfS_ii,@function
        .size           _Z13softmaxKernelPfS_ii,(.L_x_92 - _Z13softmaxKernelPfS_ii)
        .other          _Z13softmaxKernelPfS_ii,@"STO_CUDA_ENTRY STV_DEFAULT"
_Z13softmaxKernelPfS_ii:
.text._Z13softmaxKernelPfS_ii:
[----:B------:R-:W-:Y:S01]  /*0000*/  LDC R1, c[0x0][0x37c] ;  /* 0x0000df00ff017b82 */ /* 0x000fe20000000800 */
[----:B------:R-:W0:Y:S07]  /*0010*/  S2R R0, SR_TID.X ;  /* 0x0000000000007919 */ /* 0x000e2e0000002100 */
[----:B------:R-:W1:Y:S01]  /*0020*/  LDC R6, c[0x0][0x364] ;  /* 0x0000d900ff067b82 */ /* 0x000e620000000800 */
[----:B------:R-:W2:Y:S01]  /*0030*/  LDCU.64 UR6, c[0x0][0x390] ;  /* 0x00007200ff0677ac */ /* 0x000ea20008000a00 */
[----:B------:R-:W1:Y:S06]  /*0040*/  S2R R3, SR_TID.Y ;  /* 0x0000000000037919 */ /* 0x000e6c0000002200 */
[----:B------:R-:W0:Y:S08]  /*0050*/  S2UR UR5, SR_CTAID.X ;  /* 0x00000000000579c3 */ /* 0x000e300000002500 */
[----:B------:R-:W0:Y:S08]  /*0060*/  LDC R7, c[0x0][0x360] ;  /* 0x0000d800ff077b82 */ /* 0x000e300000000800 */
[----:B------:R-:W1:Y:S01]  /*0070*/  S2UR UR4, SR_CTAID.Y ;  /* 0x00000000000479c3 */ /* 0x000e620000002600 */
[----:B0-----:R-:W-:-:S05]  /*0080*/  IMAD R7, R7, UR5, R0 ;  /* 0x0000000507077c24 */ /* 0x001fca000f8e0200 */
[----:B--2---:R-:W-:Y:S01]  /*0090*/  ISETP.GE.AND P0, PT, R7, UR7, PT ;  /* 0x0000000707007c0c */ /* 0x004fe2000bf06270 */
[----:B-1----:R-:W-:-:S05]  /*00a0*/  IMAD R6, R6, UR4, R3 ;  /* 0x0000000406067c24 */ /* 0x002fca000f8e0203 */
[----:B------:R-:W-:-:S13]  /*00b0*/  ISETP.GE.OR P0, PT, R6, UR6, P0 ;  /* 0x0000000606007c0c */ /* 0x000fda0008706670 */
[----:B------:R-:W-:Y:S05]  /*00c0*/  @P0 EXIT ;  /* 0x000000000000094d */ /* 0x000fea0003800000 */
[----:B------:R-:W0:Y:S01]  /*00d0*/  LDC.64 R4, c[0x0][0x380] ;  /* 0x0000e000ff047b82 */ /* 0x000e220000000a00 */
[----:B------:R-:W1:Y:S01]  /*00e0*/  LDCU.64 UR8, c[0x0][0x358] ;  /* 0x00006b00ff0877ac */ /* 0x000e620008000a00 */
[----:B------:R-:W-:-:S04]  /*00f0*/  IMAD R6, R6, UR7, RZ ;  /* 0x0000000706067c24 */ /* 0x000fc8000f8e02ff */
[----:B0-----:R-:W-:-:S05]  /*0100*/  IMAD.WIDE R2, R6, 0x4, R4 ;  /* 0x0000000406027825 */ /* 0x001fca00078e0204 */
[----:B-1----:R0:W5:Y:S01]  /*0110*/  LDG.E R0, desc[UR8][R2.64] ;  /* 0x0000000802007981 */ /* 0x002162000c1e1900 */
[----:B------:R-:W-:-:S09]  /*0120*/  UISETP.GE.AND UP0, UPT, UR7, 0x2, UPT ;  /* 0x000000020700788c */ /* 0x000fd2000bf06270 */
[----:B0-----:R-:W-:Y:S05]  /*0130*/  BRA.U !UP0, `(.L_x_65) ;  /* 0x0000000908507547 */ /* 0x001fea000b800000 */
[----:B------:R-:W-:Y:S02]  /*0140*/  UIADD3 UR4, UPT, UPT, UR7, -0x2, URZ ;  /* 0xfffffffe07047890 */ /* 0x000fe4000fffe0ff */
[----:B------:R-:W-:Y:S02]  /*0150*/  UIADD3 UR5, UPT, UPT, UR7, -0x1, URZ ;  /* 0xffffffff07057890 */ /* 0x000fe4000fffe0ff */
[----:B------:R-:W-:Y:S02]  /*0160*/  UISETP.GE.U32.AND UP0, UPT, UR4, 0xf, UPT ;  /* 0x0000000f0400788c */ /* 0x000fe4000bf06070 */
[----:B------:R-:W-:Y:S01]  /*0170*/  ULOP3.LUT UR7, UR5, 0xf, URZ, 0xc0, !UPT ;  /* 0x0000000f05077892 */ /* 0x000fe2000f8ec0ff */
[----:B------:R-:W-:-:S06]  /*0180*/  UMOV UR4, 0x1 ;  /* 0x0000000100047882 */ /* 0x000fcc0000000000 */
[----:B------:R-:W-:Y:S05]  /*0190*/  BRA.U !UP0, `(.L_x_66) ;  /* 0x0000000108f87547 */ /* 0x000fea000b800000 */
[----:B------:R-:W-:Y:S01]  /*01a0*/  IADD3 R9, PT, PT, R6, 0x1, RZ ;  /* 0x0000000106097810 */ /* 0x000fe20007ffe0ff */
[----:B------:R-:W-:-:S04]  /*01b0*/  ULOP3.LUT UR4, UR5, 0xfffffff0, URZ, 0xc0, !UPT ;  /* 0xfffffff005047892 */ /* 0x000fc8000f8ec0ff */
[----:B------:R-:W-:Y:S01]  /*01c0*/  IMAD.WIDE.U32 R4, R9, 0x4, R4 ;  /* 0x0000000409047825 */ /* 0x000fe200078e0004 */
[----:B------:R-:W-:-:S03]  /*01d0*/  UIADD3 UR6, UPT, UPT, -UR4, URZ, URZ ;  /* 0x000000ff04067290 */ /* 0x000fc6000fffe1ff */
[----:B------:R-:W-:Y:S01]  /*01e0*/  UMOV UR4, URZ ;  /* 0x000000ff00047c82 */ /* 0x000fe20008000000 */
[----:B------:R-:W-:-:S05]  /*01f0*/  IADD3 R4, P0, PT, R4, 0x20, RZ ;  /* 0x0000002004047810 */ /* 0x000fca0007f1e0ff */
[----:B------:R-:W-:-:S08]  /*0200*/  IMAD.X R5, RZ, RZ, R5, P0 ;  /* 0x000000ffff057224 */ /* 0x000fd000000e0605 */
.L_x_67:
[----:B------:R-:W2:Y:S04]  /*0210*/  LDG.E R17, desc[UR8][R4.64+-0x20] ;  /* 0xffffe00804117981 */ /* 0x000ea8000c1e1900 */
[----:B------:R-:W3:Y:S04]  /*0220*/  LDG.E R19, desc[UR8][R4.64+-0x1c] ;  /* 0xffffe40804137981 */ /* 0x000ee8000c1e1900 */
[----:B------:R-:W4:Y:S04]  /*0230*/  LDG.E R21, desc[UR8][R4.64+-0x18] ;  /* 0xffffe80804157981 */ /* 0x000f28000c1e1900 */
        /* <DEDUP_REMOVED lines=12> */
[----:B------:R0:W4:Y:S01]  /*0300*/  LDG.E R8, desc[UR8][R4.64+0x1c] ;  /* 0x00001c0804087981 */ /* 0x000122000c1e1900 */
[----:B------:R-:W-:-:S02]  /*0310*/  UIADD3 UR6, UPT, UPT, UR6, 0x10, URZ ;  /* 0x0000001006067890 */ /* 0x000fc4000fffe0ff */
[----:B------:R-:W-:Y:S02]  /*0320*/  UIADD3 UR4, UPT, UPT, UR4, 0x10, URZ ;  /* 0x0000001004047890 */ /* 0x000fe4000fffe0ff */
[----:B------:R-:W-:Y:S01]  /*0330*/  UISETP.NE.AND UP0, UPT, UR6, URZ, UPT ;  /* 0x000000ff0600728c */ /* 0x000fe2000bf05270 */
[----:B0-----:R-:W-:-:S04]  /*0340*/  IADD3 R4, P1, PT, R4, 0x40, RZ ;  /* 0x0000004004047810 */ /* 0x001fc80007f3e0ff */
[----:B------:R-:W-:Y:S02]  /*0350*/  IADD3.X R5, PT, PT, RZ, R5, RZ, P1, !PT ;  /* 0x00000005ff057210 */ /* 0x000fe40000ffe4ff */
[----:B--2--5:R-:W-:-:S04]  /*0360*/  FSETP.GT.AND P0, PT, R17, R0, PT ;  /* 0x000000001100720b */ /* 0x024fc80003f04000 */
[----:B------:R-:W-:-:S04]  /*0370*/  FSEL R0, R17, R0, P0 ;  /* 0x0000000011007208 */ /* 0x000fc80000000000 */
[----:B---3--:R-:W-:-:S04]  /*0380*/  FSETP.GT.AND P0, PT, R19, R0, PT ;  /* 0x000000001300720b */ /* 0x008fc80003f04000 */
[----:B------:R-:W-:-:S04]  /*0390*/  FSEL R0, R19, R0, P0 ;  /* 0x0000000013007208 */ /* 0x000fc80000000000 */
[----:B----4-:R-:W-:-:S04]  /*03a0*/  FSETP.GT.AND P0, PT, R21, R0, PT ;  /* 0x000000001500720b */ /* 0x010fc80003f04000 */
[----:B------:R-:W-:-:S04]  /*03b0*/  FSEL R0, R21, R0, P0 ;  /* 0x0000000015007208 */ /* 0x000fc80000000000 */
[----:B------:R-:W-:-:S04]  /*03c0*/  FSETP.GT.AND P0, PT, R23, R0, PT ;  /* 0x000000001700720b */ /* 0x000fc80003f04000 */
        /* <DEDUP_REMOVED lines=24> */
[----:B------:R-:W-:Y:S01]  /*0550*/  FSEL R0, R8, R9, P0 ;  /* 0x0000000908007208 */ /* 0x000fe20000000000 */
[----:B------:R-:W-:Y:S08]  /*0560*/  BRA.U UP0, `(.L_x_67) ;  /* 0xfffffffd00287547 */ /* 0x000ff0000b83ffff */
[----:B------:R-:W-:-:S12]  /*0570*/  UIADD3 UR4, UPT, UPT, UR4, 0x1, URZ ;  /* 0x0000000104047890 */ /* 0x000fd8000fffe0ff */
.L_x_66:
[----:B------:R-:W-:-:S09]  /*0580*/  UISETP.NE.AND UP0, UPT, UR7, URZ, UPT ;  /* 0x000000ff0700728c */ /* 0x000fd2000bf05270 */
[----:B------:R-:W-:Y:S05]  /*0590*/  BRA.U !UP0, `(.L_x_65) ;  /* 0x0000000508387547 */ /* 0x000fea000b800000 */
[----:B------:R-:W-:Y:S02]  /*05a0*/  UISETP.GE.U32.AND UP0, UPT, UR7, 0x8, UPT ;  /* 0x000000080700788c */ /* 0x000fe4000bf06070 */
[----:B------:R-:W-:-:S04]  /*05b0*/  ULOP3.LUT UR6, UR5, 0x7, URZ, 0xc0, !UPT ;  /* 0x0000000705067892 */ /* 0x000fc8000f8ec0ff */
[----:B------:R-:W-:-:S03]  /*05c0*/  UISETP.NE.AND UP1, UPT, UR6, URZ, UPT ;  /* 0x000000ff0600728c */ /* 0x000fc6000bf25270 */
[----:B------:R-:W-:Y:S08]  /*05d0*/  BRA.U !UP0, `(.L_x_68) ;  /* 0x0000000108847547 */ /* 0x000ff0000b800000 */
[----:B------:R-:W0:Y:S01]  /*05e0*/  LDC.64 R8, c[0x0][0x380] ;  /* 0x0000e000ff087b82 */ /* 0x000e220000000a00 */
[----:B------:R-:W1:Y:S01]  /*05f0*/  LDCU.64 UR10, c[0x0][0x380] ;  /* 0x00007000ff0a77ac */ /* 0x000e620008000a00 */
[C---:B------:R-:W-:Y:S01]  /*0600*/  VIADD R5, R6.reuse, UR4 ;  /* 0x0000000406057c36 */ /* 0x040fe20008000000 */
[----:B------:R-:W-:-:S03]  /*0610*/  IADD3 R10, P0, PT, R6, UR4, RZ ;  /* 0x00000004060a7c10 */ /* 0x000fc6000ff1e0ff */
[----:B0-----:R-:W-:Y:S01]  /*0620*/  IMAD.WIDE.U32 R8, R5, 0x4, R8 ;  /* 0x0000000405087825 */ /* 0x001fe200078e0008 */
[----:B------:R-:W-:Y:S02]  /*0630*/  IADD3.X R5, PT, PT, RZ, RZ, RZ, P0, !PT ;  /* 0x000000ffff057210 */ /* 0x000fe400007fe4ff */
[----:B-1----:R-:W-:-:S03]  /*0640*/  LEA R4, P0, R10, UR10, 0x2 ;  /* 0x0000000a0a047c11 */ /* 0x002fc6000f8010ff */
[----:B------:R-:W2:Y:S01]  /*0650*/  LDG.E R9, desc[UR8][R8.64] ;  /* 0x0000000808097981 */ /* 0x000ea2000c1e1900 */
[----:B------:R-:W-:-:S05]  /*0660*/  LEA.HI.X R5, R10, UR11, R5, 0x2, P0 ;  /* 0x0000000b0a057c11 */ /* 0x000fca00080f1405 */
[----:B------:R-:W3:Y:S04]  /*0670*/  LDG.E R11, desc[UR8][R4.64+0x4] ;  /* 0x00000408040b7981 */ /* 0x000ee8000c1e1900 */
[----:B------:R-:W4:Y:S04]  /*0680*/  LDG.E R13, desc[UR8][R4.64+0x8] ;  /* 0x00000808040d7981 */ /* 0x000f28000c1e1900 */
[----:B------:R-:W4:Y:S04]  /*0690*/  LDG.E R15, desc[UR8][R4.64+0xc] ;  /* 0x00000c08040f7981 */ /* 0x000f28000c1e1900 */
[----:B------:R-:W4:Y:S04]  /*06a0*/  LDG.E R17, desc[UR8][R4.64+0x10] ;  /* 0x0000100804117981 */ /* 0x000f28000c1e1900 */
[----:B------:R-:W4:Y:S04]  /*06b0*/  LDG.E R19, desc[UR8][R4.64+0x14] ;  /* 0x0000140804137981 */ /* 0x000f28000c1e1900 */
[----:B------:R-:W4:Y:S04]  /*06c0*/  LDG.E R21, desc[UR8][R4.64+0x18] ;  /* 0x0000180804157981 */ /* 0x000f28000c1e1900 */
[----:B------:R-:W4:Y:S01]  /*06d0*/  LDG.E R23, desc[UR8][R4.64+0x1c] ;  /* 0x00001c0804177981 */ /* 0x000f22000c1e1900 */
[----:B------:R-:W-:Y:S01]  /*06e0*/  UIADD3 UR4, UPT, UPT, UR4, 0x8, URZ ;  /* 0x0000000804047890 */ /* 0x000fe2000fffe0ff */
        /* <DEDUP_REMOVED lines=15> */
[----:B------:R-:W-:-:S09]  /*07e0*/  FSEL R0, R23, R0, P0 ;  /* 0x0000000017007208 */ /* 0x000fd20000000000 */
.L_x_68:
        /* <DEDUP_REMOVED lines=25> */
[----:B------:R-:W-:-:S09]  /*0980*/  FSEL R0, R15, R0, P0 ;  /* 0x000000000f007208 */ /* 0x000fd20000000000 */
.L_x_69:
[----:B------:R-:W-:Y:S05]  /*0990*/  BRA.U !UP1, `(.L_x_65) ;  /* 0x0000000109387547 */ /* 0x000fea000b800000 */
[----:B------:R-:W0:Y:S01]  /*09a0*/  LDC.64 R4, c[0x0][0x380] ;  /* 0x0000e000ff047b82 */ /* 0x000e220000000a00 */
[----:B------:R-:W-:Y:S01]  /*09b0*/  VIADD R9, R6, UR4 ;  /* 0x0000000406097c36 */ /* 0x000fe20008000000 */
[----:B------:R-:W-:-:S03]  /*09c0*/  UIADD3 UR5, UPT, UPT, -UR5, URZ, URZ ;  /* 0x000000ff05057290 */ /* 0x000fc6000fffe1ff */
[----:B0-----:R-:W-:-:S05]  /*09d0*/  IMAD.WIDE.U32 R4, R9, 0x4, R4 ;  /* 0x0000000409047825 */ /* 0x001fca00078e0004 */
[----:B------:R-:W-:-:S07]  /*09e0*/  MOV R9, R5 ;  /* 0x0000000500097202 */ /* 0x000fce0000000f00 */
.L_x_70:
[----:B------:R-:W-:-:S06]  /*09f0*/  MOV R5, R9 ;  /* 0x0000000900057202 */ /* 0x000fcc0000000f00 */
[----:B------:R0:W2:Y:S01]  /*0a00*/  LDG.E R5, desc[UR8][R4.64] ;  /* 0x0000000804057981 */ /* 0x0000a2000c1e1900 */
[----:B------:R-:W-:-:S04]  /*0a10*/  UIADD3 UR5, UPT, UPT, UR5, 0x1, URZ ;  /* 0x0000000105057890 */ /* 0x000fc8000fffe0ff */
[----:B------:R-:W-:Y:S01]  /*0a20*/  UISETP.NE.AND UP0, UPT, UR5, URZ, UPT ;  /* 0x000000ff0500728c */ /* 0x000fe2000bf05270 */
[----:B0-----:R-:W-:-:S05]  /*0a30*/  IADD3 R4, P1, PT, R4, 0x4, RZ ;  /* 0x0000000404047810 */ /* 0x001fca0007f3e0ff */
[----:B------:R-:W-:Y:S01]  /*0a40*/  IMAD.X R9, RZ, RZ, R9, P1 ;  /* 0x000000ffff097224 */ /* 0x000fe200008e0609 */
[----:B--2--5:R-:W-:-:S04]  /*0a50*/  FSETP.GT.AND P0, PT, R5, R0, PT ;  /* 0x000000000500720b */ /* 0x024fc80003f04000 */
[----:B------:R-:W-:Y:S01]  /*0a60*/  FSEL R0, R5, R0, P0 ;  /* 0x0000000005007208 */ /* 0x000fe20000000000 */
[----:B------:R-:W-:Y:S08]  /*0a70*/  BRA.U UP0, `(.L_x_70) ;  /* 0xfffffffd00dc7547 */ /* 0x000ff0000b83ffff */
.L_x_65:
[----:B------:R-:W0:Y:S01]  /*0a80*/  LDCU UR5, c[0x0][0x394] ;  /* 0x00007280ff0577ac */ /* 0x000e220008000800 */
[----:B------:R-:W-:Y:S01]  /*0a90*/  HFMA2 R17, -RZ, RZ, 0, 0 ;  /* 0x00000000ff117431 */ /* 0x000fe200000001ff */
[----:B0-----:R-:W-:-:S09]  /*0aa0*/  UISETP.GE.AND UP0, UPT, UR5, 0x1, UPT ;  /* 0x000000010500788c */ /* 0x001fd2000bf06270 */
[----:B------:R-:W-:Y:S05]  /*0ab0*/  BRA.U !UP0, `(.L_x_71) ;  /* 0x0000000d08407547 */ /* 0x000fea000b800000 */
[----:B------:R-:W-:Y:S01]  /*0ac0*/  UISETP.GE.U32.AND UP1, UPT, UR5, 0x8, UPT ;  /* 0x000000080500788c */ /* 0x000fe2000bf26070 */
[----:B------:R-:W-:Y:S01]  /*0ad0*/  MOV R17, RZ ;  /* 0x000000ff00117202 */ /* 0x000fe20000000f00 */
[----:B------:R-:W-:Y:S01]  /*0ae0*/  ULOP3.LUT UR6, UR5, 0x7, URZ, 0xc0, !UPT ;  /* 0x0000000705067892 */ /* 0x000fe2000f8ec0ff */
[----:B------:R-:W-:-:S03]  /*0af0*/  UMOV UR4, URZ ;  /* 0x000000ff00047c82 */ /* 0x000fc60008000000 */
[----:B------:R-:W-:-:S03]  /*0b00*/  UISETP.NE.AND UP0, UPT, UR6, URZ, UPT ;  /* 0x000000ff0600728c */ /* 0x000fc6000bf05270 */
[----:B------:R-:W-:Y:S08]  /*0b10*/  BRA.U !UP1, `(.L_x_72) ;  /* 0x0000000509787547 */ /* 0x000ff0000b800000 */
[----:B------:R-:W0:Y:S01]  /*0b20*/  LDC.64 R4, c[0x0][0x380] ;  /* 0x0000e000ff047b82 */ /* 0x000e220000000a00 */
[----:B------:R-:W-:Y:S01]  /*0b30*/  ULOP3.LUT UR4, UR5, 0x7ffffff8, URZ, 0xc0, !UPT ;  /* 0x7ffffff805047892 */ /* 0x000fe2000f8ec0ff */
[----:B------:R-:W-:-:S03]  /*0b40*/  IMAD.MOV.U32 R17, RZ, RZ, RZ ;  /* 0x000000ffff117224 */ /* 0x000fc600078e00ff */
[----:B------:R-:W-:Y:S01]  /*0b50*/  UIADD3 UR7, UPT, UPT, -UR4, URZ, URZ ;  /* 0x000000ff04077290 */ /* 0x000fe2000fffe1ff */
[----:B0-----:R-:W-:-:S03]  /*0b60*/  IMAD.WIDE.U32 R4, R6, 0x4, R4 ;  /* 0x0000000406047825 */ /* 0x001fc600078e0004 */
[----:B------:R-:W-:-:S04]  /*0b70*/  IADD3 R4, P0, PT, R4, 0x10, RZ ;  /* 0x0000001004047810 */ /* 0x000fc80007f1e0ff */
[----:B------:R-:W-:-:S09]  /*0b80*/  IADD3.X R5, PT, PT, RZ, R5, RZ, P0, !PT ;  /* 0x00000005ff057210 */ /* 0x000fd200007fe4ff */
.L_x_73:
[----:B------:R-:W2:Y:S04]  /*0b90*/  LDG.E R9, desc[UR8][R4.64+-0x10] ;  /* 0xfffff00804097981 */ /* 0x000ea8000c1e1900 */
[----:B------:R-:W3:Y:S04]  /*0ba0*/  LDG.E R25, desc[UR8][R4.64+-0xc] ;  /* 0xfffff40804197981 */ /* 0x000ee8000c1e1900 */
[----:B------:R-:W4:Y:S04]  /*0bb0*/  LDG.E R27, desc[UR8][R4.64+-0x8] ;  /* 0xfffff808041b7981 */ /* 0x000f28000c1e1900 */
[----:B------:R-:W4:Y:S04]  /*0bc0*/  LDG.E R23, desc[UR8][R4.64+-0x4] ;  /* 0xfffffc0804177981 */ /* 0x000f28000c1e1900 */
[----:B------:R-:W4:Y:S04]  /*0bd0*/  LDG.E R13, desc[UR8][R4.64] ;  /* 0x00000008040d7981 */ /* 0x000f28000c1e1900 */
[----:B------:R-:W4:Y:S04]  /*0be0*/  LDG.E R19, desc[UR8][R4.64+0x4] ;  /* 0x0000040804137981 */ /* 0x000f28000c1e1900 */
[----:B------:R-:W4:Y:S04]  /*0bf0*/  LDG.E R15, desc[UR8][R4.64+0x8] ;  /* 0x00000808040f7981 */ /* 0x000f28000c1e1900 */
[----:B------:R0:W4:Y:S01]  /*0c00*/  LDG.E R11, desc[UR8][R4.64+0xc] ;  /* 0x00000c08040b7981 */ /* 0x000122000c1e1900 */
[----:B------:R-:W-:Y:S01]  /*0c10*/  MOV R10, 0x3bbb989d ;  /* 0x3bbb989d000a7802 */ /* 0x000fe20000000f00 */
[----:B------:R-:W-:Y:S01]  /*0c20*/  IMAD.MOV.U32 R8, RZ, RZ, 0x437c0000 ;  /* 0x437c0000ff087424 */ /* 0x000fe200078e00ff */
[----:B------:R-:W-:-:S04]  /*0c30*/  UIADD3 UR7, UPT, UPT, UR7, 0x8, URZ ;  /* 0x0000000807077890 */ /* 0x000fc8000fffe0ff */
[----:B------:R-:W-:Y:S01]  /*0c40*/  UISETP.NE.AND UP1, UPT, UR7, URZ, UPT ;  /* 0x000000ff0700728c */ /* 0x000fe2000bf25270 */
[----:B0-----:R-:W-:-:S05]  /*0c50*/  IADD3 R4, P0, PT, R4, 0x20, RZ ;  /* 0x0000002004047810 */ /* 0x001fca0007f1e0ff */
[----:B------:R-:W-:Y:S02]  /*0c60*/  IMAD.X R5, RZ, RZ, R5, P0 ;  /* 0x000000ffff057224 */ /* 0x000fe400000e0605 */
[----:B--2--5:R-:W-:-:S04]  /*0c70*/  FADD R9, R9, -R0 ;  /* 0x8000000009097221 */ /* 0x024fc80000000000 */
[----:B------:R-:W-:Y:S01]  /*0c80*/  FFMA.SAT R21, R9, R10, 0.5 ;  /* 0x3f00000009157423 */ /* 0x000fe2000000200a */
[----:B---3--:R-:W-:-:S03]  /*0c90*/  FADD R25, R25, -R0 ;  /* 0x8000000019197221 */ /* 0x008fc60000000000 */
[----:B------:R-:W-:Y:S01]  /*0ca0*/  FFMA.RM R14, R21, R8, 12582913 ;  /* 0x4b400001150e7423 */ /* 0x000fe20000004008 */
[----:B------:R-:W-:-:S03]  /*0cb0*/  FFMA.SAT R21, R25, R10, 0.5 ;  /* 0x3f00000019157423 */ /* 0x000fc6000000200a */
[----:B------:R-:W-:Y:S01]  /*0cc0*/  FADD R12, R14, -12583039 ;  /* 0xcb40007f0e0c7421 */ /* 0x000fe20000000000 */
[----:B----4-:R-:W-:-:S03]  /*0cd0*/  FADD R23, R23, -R0 ;  /* 0x8000000017177221 */ /* 0x010fc60000000000 */
[----:B------:R-:W-:-:S04]  /*0ce0*/  FFMA R12, R9, 1.4426950216293334961, -R12 ;  /* 0x3fb8aa3b090c7823 */ /* 0x000fc8000000080c */
[----:B------:R-:W-:Y:S01]  /*0cf0*/  FFMA R16, R9, 1.925963033500011079e-08, R12 ;  /* 0x32a5706009107823 */ /* 0x000fe2000000000c */
[----:B------:R-:W-:Y:S01]  /*0d00*/  FFMA.RM R9, R21, R8, 12582913 ;  /* 0x4b40000115097423 */ /* 0x000fe20000004008 */
[----:B------:R-:W-:-:S03]  /*0d10*/  FADD R21, R27, -R0 ;  /* 0x800000001b157221 */ /* 0x000fc60000000000 */
[----:B------:R-:W-:Y:S01]  /*0d20*/  FADD R12, R9, -12583039 ;  /* 0xcb40007f090c7421 */ /* 0x000fe20000000000 */
[----:B------:R-:W0:Y:S01]  /*0d30*/  MUFU.EX2 R16, R16 ;  /* 0x0000001000107308 */ /* 0x000e220000000800 */
[----:B------:R-:W-:Y:S02]  /*0d40*/  FFMA.SAT R27, R21, R10, 0.5 ;  /* 0x3f000000151b7423 */ /* 0x000fe4000000200a */
[----:B------:R-:W-:Y:S02]  /*0d50*/  FFMA R18, R25, 1.4426950216293334961, -R12 ;  /* 0x3fb8aa3b19127823 */ /* 0x000fe4000000080c */
[----:B------:R-:W-:Y:S01]  /*0d60*/  FFMA.RM R12, R27, R8, 12582913 ;  /* 0x4b4000011b0c7423 */ /* 0x000fe20000004008 */
[----:B------:R-:W-:Y:S01]  /*0d70*/  FFMA.SAT R27, R23, R10, 0.5 ;  /* 0x3f000000171b7423 */ /* 0x000fe2000000200a */
[----:B------:R-:W-:Y:S01]  /*0d80*/  FFMA R20, R25, 1.925963033500011079e-08, R18 ;  /* 0x32a5706019147823 */ /* 0x000fe20000000012 */
[--C-:B------:R-:W-:Y:S01]  /*0d90*/  FADD R25, R13, -R0.reuse ;  /* 0x800000000d197221 */ /* 0x100fe20000000000 */
[----:B------:R-:W-:Y:S01]  /*0da0*/  SHF.L.U32 R18, R14, 0x17, RZ ;  /* 0x000000170e127819 */ /* 0x000fe200000006ff */
[----:B------:R-:W-:Y:S01]  /*0db0*/  FADD R22, R12, -12583039 ;  /* 0xcb40007f0c167421 */ /* 0x000fe20000000000 */
[----:B------:R-:W-:Y:S01]  /*0dc0*/  FFMA.RM R13, R27, R8, 12582913 ;  /* 0x4b4000011b0d7423 */ /* 0x000fe20000004008 */
[----:B------:R-:W-:Y:S01]  /*0dd0*/  FFMA.SAT R29, R25, R10, 0.5 ;  /* 0x3f000000191d7423 */ /* 0x000fe2000000200a */
[----:B------:R-:W-:Y:S01]  /*0de0*/  FADD R27, R19, -R0 ;  /* 0x80000000131b7221 */ /* 0x000fe20000000000 */
[----:B------:R-:W-:Y:S01]  /*0df0*/  FFMA R22, R21, 1.4426950216293334961, -R22 ;  /* 0x3fb8aa3b15167823 */ /* 0x000fe20000000816 */
[----:B------:R-:W-:Y:S01]  /*0e00*/  FADD R24, R13, -12583039 ;  /* 0xcb40007f0d187421 */ /* 0x000fe20000000000 */
[----:B------:R1:W2:Y:S01]  /*0e10*/  MUFU.EX2 R14, R20 ;  /* 0x00000014000e7308 */ /* 0x0002a20000000800 */
[----:B0-----:R-:W-:Y:S01]  /*0e20*/  FFMA R17, R18, R16, R17 ;  /* 0x0000001012117223 */ /* 0x001fe20000000011 */
[----:B------:R-:W-:Y:S01]  /*0e30*/  FFMA.RM R16, R29, R8, 12582913 ;  /* 0x4b4000011d107423 */ /* 0x000fe20000004008 */
[----:B------:R-:W-:Y:S01]  /*0e40*/  FFMA R18, R21, 1.925963033500011079e-08, R22 ;  /* 0x32a5706015127823 */ /* 0x000fe20000000016 */
[----:B------:R-:W-:Y:S01]  /*0e50*/  FFMA R24, R23, 1.4426950216293334961, -R24 ;  /* 0x3fb8aa3b17187823 */ /* 0x000fe20000000818 */
[----:B------:R-:W-:Y:S01]  /*0e60*/  FFMA.SAT R19, R27, R10, 0.5 ;  /* 0x3f0000001b137423 */ /* 0x000fe2000000200a */
[----:B------:R-:W-:Y:S01]  /*0e70*/  FADD R22, R16, -12583039 ;  /* 0xcb40007f10167421 */ /* 0x000fe20000000000 */
[----:B------:R-:W-:Y:S01]  /*0e80*/  FADD R21, R11, -R0 ;  /* 0x800000000b157221 */ /* 0x000fe20000000000 */
[----:B------:R-:W-:Y:S01]  /*0e90*/  FFMA R24, R23, 1.925963033500011079e-08, R24 ;  /* 0x32a5706017187823 */ /* 0x000fe20000000018 */
[----:B------:R-:W-:Y:S01]  /*0ea0*/  FADD R23, R15, -R0 ;  /* 0x800000000f177221 */ /* 0x000fe20000000000 */
[----:B------:R-:W-:Y:S01]  /*0eb0*/  FFMA R22, R25, 1.4426950216293334961, -R22 ;  /* 0x3fb8aa3b19167823 */ /* 0x000fe20000000816 */
[----:B------:R-:W-:Y:S01]  /*0ec0*/  FFMA.RM R19, R19, R8, 12582913 ;  /* 0x4b40000113137423 */ /* 0x000fe20000004008 */
[----:B------:R-:W0:Y:S01]  /*0ed0*/  MUFU.EX2 R18, R18 ;  /* 0x0000001200127308 */ /* 0x000e220000000800 */
[----:B------:R-:W-:-:S02]  /*0ee0*/  IMAD.SHL.U32 R12, R12, 0x800000, RZ ;  /* 0x008000000c0c7824 */ /* 0x000fc400078e00ff */
[----:B-1----:R-:W-:Y:S01]  /*0ef0*/  FFMA R20, R25, 1.925963033500011079e-08, R22 ;  /* 0x32a5706019147823 */ /* 0x002fe20000000016 */
[----:B------:R-:W-:Y:S01]  /*0f00*/  FFMA.SAT R25, R23, R10, 0.5 ;  /* 0x3f00000017197423 */ /* 0x000fe2000000200a */
[----:B------:R-:W-:Y:S01]  /*0f10*/  FADD R26, R19, -12583039 ;  /* 0xcb40007f131a7421 */ /* 0x000fe20000000000 */
[----:B------:R-:W-:Y:S02]  /*0f20*/  SHF.L.U32 R22, R9, 0x17, RZ ;  /* 0x0000001709167819 */ /* 0x000fe400000006ff */
[----:B------:R-:W-:Y:S01]  /*0f30*/  FFMA.RM R11, R25, R8, 12582913 ;  /* 0x4b400001190b7423 */ /* 0x000fe20000004008 */
[----:B------:R-:W-:Y:S01]  /*0f40*/  FFMA.SAT R25, R21, R10, 0.5 ;  /* 0x3f00000015197423 */ /* 0x000fe2000000200a */
[----:B------:R1:W3:Y:S01]  /*0f50*/  MUFU.EX2 R15, R24 ;  /* 0x00000018000f7308 */ /* 0x0002e20000000800 */
[----:B------:R-:W-:Y:S01]  /*0f60*/  FFMA R26, R27, 1.4426950216293334961, -R26 ;  /* 0x3fb8aa3b1b1a7823 */ /* 0x000fe2000000081a */
[----:B------:R-:W-:Y:S01]  /*0f70*/  FADD R10, R11, -12583039 ;  /* 0xcb40007f0b0a7421 */ /* 0x000fe20000000000 */
[----:B------:R-:W-:Y:S01]  /*0f80*/  FFMA.RM R8, R25, R8, 12582913 ;  /* 0x4b40000119087423 */ /* 0x000fe20000004008 */
[----:B--2---:R-:W-:Y:S01]  /*0f90*/  FFMA R17, R22, R14, R17 ;  /* 0x0000000e16117223 */ /* 0x004fe20000000011 */
[----:B------:R-:W-:Y:S01]  /*0fa0*/  FFMA R26, R27, 1.925963033500011079e-08, R26 ;  /* 0x32a570601b1a7823 */ /* 0x000fe2000000001a */
[----:B------:R-:W-:Y:S01]  /*0fb0*/  SHF.L.U32 R13, R13, 0x17, RZ ;  /* 0x000000170d0d7819 */ /* 0x000fe200000006ff */
[----:B------:R-:W-:Y:S01]  /*0fc0*/  FADD R28, R8, -12583039 ;  /* 0xcb40007f081c7421 */ /* 0x000fe20000000000 */
[----:B------:R-:W2:Y:S01]  /*0fd0*/  MUFU.EX2 R20, R20 ;  /* 0x0000001400147308 */ /* 0x000ea20000000800 */
[----:B-1----:R-:W-:Y:S01]  /*0fe0*/  FFMA R24, R23, 1.4426950216293334961, -R10 ;  /* 0x3fb8aa3b17187823 */ /* 0x002fe2000000080a */
[----:B0-----:R-:W-:Y:S01]  /*0ff0*/  FFMA R12, R12, R18, R17 ;  /* 0x000000120c0c7223 */ /* 0x001fe20000000011 */
[----:B------:R-:W-:Y:S01]  /*1000*/  FFMA R28, R21, 1.4426950216293334961, -R28 ;  /* 0x3fb8aa3b151c7823 */ /* 0x000fe2000000081c */
[----:B------:R-:W-:Y:S01]  /*1010*/  SHF.L.U32 R16, R16, 0x17, RZ ;  /* 0x0000001710107819 */ /* 0x000fe200000006ff */
[----:B------:R-:W-:Y:S01]  /*1020*/  FFMA R9, R23, 1.925963033500011079e-08, R24 ;  /* 0x32a5706017097823 */ /* 0x000fe20000000018 */
[----:B------:R-:W-:Y:S01]  /*1030*/  SHF.L.U32 R11, R11, 0x17, RZ ;  /* 0x000000170b0b7819 */ /* 0x000fe200000006ff */
[----:B------:R-:W-:Y:S01]  /*1040*/  FFMA R28, R21, 1.925963033500011079e-08, R28 ;  /* 0x32a57060151c7823 */ /* 0x000fe2000000001c */
[----:B------:R-:W0:Y:S01]  /*1050*/  MUFU.EX2 R10, R26 ;  /* 0x0000001a000a7308 */ /* 0x000e220000000800 */
[----:B---3--:R-:W-:Y:S01]  /*1060*/  FFMA R13, R13, R15, R12 ;  /* 0x0000000f0d0d7223 */ /* 0x008fe2000000000c */
[----:B------:R-:W-:Y:S01]  /*1070*/  IMAD.SHL.U32 R12, R19, 0x800000, RZ ;  /* 0x00800000130c7824 */ /* 0x000fe200078e00ff */
[----:B------:R-:W-:-:S05]  /*1080*/  SHF.L.U32 R8, R8, 0x17, RZ ;  /* 0x0000001708087819 */ /* 0x000fca00000006ff */
[----:B------:R-:W1:Y:S01]  /*1090*/  MUFU.EX2 R9, R9 ;  /* 0x0000000900097308 */ /* 0x000e620000000800 */
[----:B--2---:R-:W-:-:S07]  /*10a0*/  FFMA R13, R16, R20, R13 ;  /* 0x00000014100d7223 */ /* 0x004fce000000000d */
[----:B------:R-:W2:Y:S01]  /*10b0*/  MUFU.EX2 R28, R28 ;  /* 0x0000001c001c7308 */ /* 0x000ea20000000800 */
[----:B0-----:R-:W-:-:S04]  /*10c0*/  FFMA R10, R12, R10, R13 ;  /* 0x0000000a0c0a7223 */ /* 0x001fc8000000000d */
[----:B-1----:R-:W-:-:S04]  /*10d0*/  FFMA R9, R11, R9, R10 ;  /* 0x000000090b097223 */ /* 0x002fc8000000000a */
[----:B--2---:R-:W-:Y:S01]  /*10e0*/  FFMA R17, R8, R28, R9 ;  /* 0x0000001c08117223 */ /* 0x004fe20000000009 */
[----:B------:R-:W-:Y:S06]  /*10f0*/  BRA.U UP1, `(.L_x_73) ;  /* 0xfffffff901a47547 */ /* 0x000fec000b83ffff */
.L_x_72:
[----:B------:R-:W-:Y:S05]  /*1100*/  BRA.U !UP0, `(.L_x_71) ;  /* 0x0000000508ac7547 */ /* 0x000fea000b800000 */
[----:B------:R-:W-:Y:S02]  /*1110*/  UISETP.GE.U32.AND UP0, UPT, UR6, 0x4, UPT ;  /* 0x000000040600788c */ /* 0x000fe4000bf06070 */
[----:B------:R-:W-:-:S04]  /*1120*/  ULOP3.LUT UR7, UR5, 0x3, URZ, 0xc0, !UPT ;  /* 0x0000000305077892 */ /* 0x000fc8000f8ec0ff */
[----:B------:R-:W-:-:S03]  /*1130*/  UISETP.NE.AND UP1, UPT, UR7, URZ, UPT ;  /* 0x000000ff0700728c */ /* 0x000fc6000bf25270 */
[----:B------:R-:W-:Y:S08]  /*1140*/  BRA.U !UP0, `(.L_x_74) ;  /* 0x0000000108cc7547 */ /* 0x000ff0000b800000 */
[----:B------:R-:W0:Y:S01]  /*1150*/  LDC.64 R8, c[0x0][0x380] ;  /* 0x0000e000ff087b82 */ /* 0x000e220000000a00 */
[----:B------:R-:W1:Y:S01]  /*1160*/  LDCU.64 UR10, c[0x0][0x380] ;  /* 0x00007000ff0a77ac */ /* 0x000e620008000a00 */
[C---:B------:R-:W-:Y:S02]  /*1170*/  IADD3 R5, PT, PT, R6.reuse, UR4, RZ ;  /* 0x0000000406057c10 */ /* 0x040fe4000fffe0ff */
        /* <DEDUP_REMOVED lines=9> */
[----:B------:R-:W-:Y:S02]  /*1210*/  HFMA2 R11, -RZ, RZ, 3.7421875, 0 ;  /* 0x437c0000ff0b7431 */ /* 0x000fe400000001ff */
[----:B------:R-:W-:Y:S01]  /*1220*/  IMAD.MOV.U32 R21, RZ, RZ, 0x3bbb989d ;  /* 0x3bbb989dff157424 */ /* 0x000fe200078e00ff */
[----:B------:R-:W-:Y:S01]  /*1230*/  UIADD3 UR4, UPT, UPT, UR4, 0x4, URZ ;  /* 0x0000000404047890 */ /* 0x000fe2000fffe0ff */
[----:B--2--5:R-:W-:-:S04]  /*1240*/  FADD R10, R9, -R0 ;  /* 0x80000000090a7221 */ /* 0x024fc80000000000 */
[----:B------:R-:W-:Y:S01]  /*1250*/  FFMA.SAT R4, R10, R21, 0.5 ;  /* 0x3f0000000a047423 */ /* 0x000fe20000002015 */
[----:B---3--:R-:W-:-:S03]  /*1260*/  FADD R14, R5, -R0 ;  /* 0x80000000050e7221 */ /* 0x008fc60000000000 */
[----:B------:R-:W-:Y:S01]  /*1270*/  FFMA.RM R4, R4, R11, 12582913 ;  /* 0x4b40000104047423 */ /* 0x000fe2000000400b */
[-C--:B------:R-:W-:Y:S01]  /*1280*/  FFMA.SAT R16, R14, R21.reuse, 0.5 ;  /* 0x3f0000000e107423 */ /* 0x080fe20000002015 */
[--C-:B----4-:R-:W-:Y:S02]  /*1290*/  FADD R8, R15, -R0.reuse ;  /* 0x800000000f087221 */ /* 0x110fe40000000000 */
[C---:B------:R-:W-:Y:S01]  /*12a0*/  FADD R5, R4.reuse, -12583039 ;  /* 0xcb40007f04057421 */ /* 0x040fe20000000000 */
[----:B------:R-:W-:Y:S01]  /*12b0*/  SHF.L.U32 R4, R4, 0x17, RZ ;  /* 0x0000001704047819 */ /* 0x000fe200000006ff */
[----:B------:R-:W-:Y:S01]  /*12c0*/  FADD R19, R19, -R0 ;  /* 0x8000000013137221 */ /* 0x000fe20000000000 */
[----:B------:R-:W-:Y:S01]  /*12d0*/  FFMA.SAT R12, R8, R21, 0.5 ;  /* 0x3f000000080c7423 */ /* 0x000fe20000002015 */
[----:B------:R-:W-:Y:S01]  /*12e0*/  FFMA R9, R10, 1.4426950216293334961, -R5 ;  /* 0x3fb8aa3b0a097823 */ /* 0x000fe20000000805 */
[----:B------:R-:W-:-:S03]  /*12f0*/  FFMA.RM R5, R16, R11, 12582913 ;  /* 0x4b40000110057423 */ /* 0x000fc6000000400b */
[----:B------:R-:W-:Y:S01]  /*1300*/  FFMA R10, R10, 1.925963033500011079e-08, R9 ;  /* 0x32a570600a0a7823 */ /* 0x000fe20000000009 */
[----:B------:R-:W-:Y:S01]  /*1310*/  FADD R13, R5, -12583039 ;  /* 0xcb40007f050d7421 */ /* 0x000fe20000000000 */
[----:B------:R-:W-:Y:S01]  /*1320*/  FFMA.RM R9, R12, R11, 12582913 ;  /* 0x4b4000010c097423 */ /* 0x000fe2000000400b */
[----:B------:R-:W-:Y:S01]  /*1330*/  FFMA.SAT R12, R19, R21, 0.5 ;  /* 0x3f000000130c7423 */ /* 0x000fe20000002015 */
[----:B------:R-:W-:Y:S02]  /*1340*/  IMAD.SHL.U32 R5, R5, 0x800000, RZ ;  /* 0x0080000005057824 */ /* 0x000fe400078e00ff */
[----:B------:R-:W-:Y:S01]  /*1350*/  FFMA R13, R14, 1.4426950216293334961, -R13 ;  /* 0x3fb8aa3b0e0d7823 */ /* 0x000fe2000000080d */
[C---:B------:R-:W-:Y:S01]  /*1360*/  FADD R15, R9.reuse, -12583039 ;  /* 0xcb40007f090f7421 */ /* 0x040fe20000000000 */
[----:B------:R-:W-:Y:S01]  /*1370*/  FFMA.RM R12, R12, R11, 12582913 ;  /* 0x4b4000010c0c7423 */ /* 0x000fe2000000400b */
[----:B------:R-:W0:Y:S01]  /*1380*/  MUFU.EX2 R10, R10 ;  /* 0x0000000a000a7308 */ /* 0x000e220000000800 */
[----:B------:R-:W-:Y:S01]  /*1390*/  FFMA R13, R14, 1.925963033500011079e-08, R13 ;  /* 0x32a570600e0d7823 */ /* 0x000fe2000000000d */
[----:B------:R-:W-:Y:S01]  /*13a0*/  FFMA R15, R8, 1.4426950216293334961, -R15 ;  /* 0x3fb8aa3b080f7823 */ /* 0x000fe2000000080f */
[----:B------:R-:W-:Y:S01]  /*13b0*/  FADD R14, R12, -12583039 ;  /* 0xcb40007f0c0e7421 */ /* 0x000fe20000000000 */
[----:B------:R-:W-:-:S02]  /*13c0*/  SHF.L.U32 R9, R9, 0x17, RZ ;  /* 0x0000001709097819 */ /* 0x000fc400000006ff */
[----:B------:R-:W-:Y:S01]  /*13d0*/  FFMA R15, R8, 1.925963033500011079e-08, R15 ;  /* 0x32a57060080f7823 */ /* 0x000fe2000000000f */
[C---:B------:R-:W-:Y:S01]  /*13e0*/  FFMA R14, R19.reuse, 1.4426950216293334961, -R14 ;  /* 0x3fb8aa3b130e7823 */ /* 0x040fe2000000080e */
[----:B------:R-:W1:Y:S03]  /*13f0*/  MUFU.EX2 R13, R13 ;  /* 0x0000000d000d7308 */ /* 0x000e660000000800 */
[----:B------:R-:W-:-:S05]  /*1400*/  FFMA R14, R19, 1.925963033500011079e-08, R14 ;  /* 0x32a57060130e7823 */ /* 0x000fca000000000e */
[----:B------:R-:W2:Y:S01]  /*1410*/  MUFU.EX2 R15, R15 ;  /* 0x0000000f000f7308 */ /* 0x000ea20000000800 */
[----:B0-----:R-:W-:Y:S01]  /*1420*/  FFMA R4, R4, R10, R17 ;  /* 0x0000000a04047223 */ /* 0x001fe20000000011 */
[----:B------:R-:W-:-:S06]  /*1430*/  SHF.L.U32 R17, R12, 0x17, RZ ;  /* 0x000000170c117819 */ /* 0x000fcc00000006ff */
[----:B------:R-:W0:Y:S01]  /*1440*/  MUFU.EX2 R14, R14 ;  /* 0x0000000e000e7308 */ /* 0x000e220000000800 */
[----:B-1----:R-:W-:-:S04]  /*1450*/  FFMA R4, R5, R13, R4 ;  /* 0x0000000d05047223 */ /* 0x002fc80000000004 */
[----:B--2---:R-:W-:-:S04]  /*1460*/  FFMA R4, R9, R15, R4 ;  /* 0x0000000f09047223 */ /* 0x004fc80000000004 */
[----:B0-----:R-:W-:-:S07]  /*1470*/  FFMA R17, R17, R14, R4 ;  /* 0x0000000e11117223 */ /* 0x001fce0000000004 */
.L_x_74:
[----:B------:R-:W-:Y:S05]  /*1480*/  BRA.U !UP1, `(.L_x_71) ;  /* 0x0000000109cc7547 */ /* 0x000fea000b800000 */
[----:B------:R-:W-:Y:S02]  /*1490*/  UISETP.NE.AND UP0, UPT, UR7, 0x1, UPT ;  /* 0x000000010700788c */ /* 0x000fe4000bf05270 */
[----:B------:R-:W-:-:S04]  /*14a0*/  ULOP3.LUT UR5, UR5, 0x1, URZ, 0xc0, !UPT ;  /* 0x0000000105057892 */ /* 0x000fc8000f8ec0ff */
[----:B------:R-:W-:-:S03]  /*14b0*/  UISETP.NE.U32.AND UP1, UPT, UR5, 0x1, UPT ;  /* 0x000000010500788c */ /* 0x000fc6000bf25070 */
        /* <DEDUP_REMOVED lines=9> */
[----:B------:R-:W-:-:S06]  /*1550*/  LEA.HI.X R9, R10, UR7, R9, 0x2, P0 ;  /* 0x000000070a097c11 */ /* 0x000fcc00080f1409 */
[----:B------:R-:W3:Y:S01]  /*1560*/  LDG.E R9, desc[UR8][R8.64+0x4] ;  /* 0x0000040808097981 */ /* 0x000ee2000c1e1900 */
[----:B------:R-:W-:Y:S01]  /*1570*/  MOV R11, 0x3bbb989d ;  /* 0x3bbb989d000b7802 */ /* 0x000fe20000000f00 */
[----:B------:R-:W-:Y:S01]  /*1580*/  IMAD.MOV.U32 R13, RZ, RZ, 0x437c0000 ;  /* 0x437c0000ff0d7424 */ /* 0x000fe200078e00ff */
[----:B------:R-:W-:Y:S01]  /*1590*/  UIADD3 UR4, UPT, UPT, UR4, 0x2, URZ ;  /* 0x0000000204047890 */ /* 0x000fe2000fffe0ff */
[----:B--2--5:R-:W-:-:S04]  /*15a0*/  FADD R10, R5, -R0 ;  /* 0x80000000050a7221 */ /* 0x024fc80000000000 */
[----:B------:R-:W-:Y:S01]  /*15b0*/  FFMA.SAT R12, R10, R11, 0.5 ;  /* 0x3f0000000a0c7423 */ /* 0x000fe2000000200b */
[----:B---3--:R-:W-:-:S03]  /*15c0*/  FADD R14, R9, -R0 ;  /* 0x80000000090e7221 */ /* 0x008fc60000000000 */
[----:B------:R-:W-:Y:S01]  /*15d0*/  FFMA.RM R12, R12, R13, 12582913 ;  /* 0x4b4000010c0c7423 */ /* 0x000fe2000000400d */
[----:B------:R-:W-:-:S03]  /*15e0*/  FFMA.SAT R16, R14, R11, 0.5 ;  /* 0x3f0000000e107423 */ /* 0x000fc6000000200b */
[C---:B------:R-:W-:Y:S01]  /*15f0*/  FADD R15, R12.reuse, -12583039 ;  /* 0xcb40007f0c0f7421 */ /* 0x040fe20000000000 */
[----:B------:R-:W-:Y:S01]  /*1600*/  SHF.L.U32 R12, R12, 0x17, RZ ;  /* 0x000000170c0c7819 */ /* 0x000fe200000006ff */
[----:B------:R-:W-:Y:S02]  /*1610*/  FFMA.RM R16, R16, R13, 12582913 ;  /* 0x4b40000110107423 */ /* 0x000fe4000000400d */
[----:B------:R-:W-:Y:S02]  /*1620*/  FFMA R15, R10, 1.4426950216293334961, -R15 ;  /* 0x3fb8aa3b0a0f7823 */ /* 0x000fe4000000080f */
[----:B------:R-:W-:Y:S02]  /*1630*/  FADD R5, R16, -12583039 ;  /* 0xcb40007f10057421 */ /* 0x000fe40000000000 */
[----:B------:R-:W-:Y:S01]  /*1640*/  FFMA R15, R10, 1.925963033500011079e-08, R15 ;  /* 0x32a570600a0f7823 */ /* 0x000fe2000000000f */
[----:B------:R-:W-:Y:S01]  /*1650*/  SHF.L.U32 R9, R16, 0x17, RZ ;  /* 0x0000001710097819 */ /* 0x000fe200000006ff */
[----:B------:R-:W-:-:S04]  /*1660*/  FFMA R5, R14, 1.4426950216293334961, -R5 ;  /* 0x3fb8aa3b0e057823 */ /* 0x000fc80000000805 */
[----:B------:R-:W0:Y:S01]  /*1670*/  MUFU.EX2 R15, R15 ;  /* 0x0000000f000f7308 */ /* 0x000e220000000800 */
[----:B------:R-:W-:-:S07]  /*1680*/  FFMA R5, R14, 1.925963033500011079e-08, R5 ;  /* 0x32a570600e057823 */ /* 0x000fce0000000005 */
[----:B------:R-:W1:Y:S01]  /*1690*/  MUFU.EX2 R5, R5 ;  /* 0x0000000500057308 */ /* 0x000e620000000800 */
[----:B0-----:R-:W-:-:S04]  /*16a0*/  FFMA R12, R12, R15, R17 ;  /* 0x0000000f0c0c7223 */ /* 0x001fc80000000011 */
[----:B-1----:R-:W-:-:S07]  /*16b0*/  FFMA R17, R9, R5, R12 ;  /* 0x0000000509117223 */ /* 0x002fce000000000c */
.L_x_75:
[----:B------:R-:W-:Y:S05]  /*16c0*/  BRA.U UP1, `(.L_x_71) ;  /* 0x00000001013c7547 */ /* 0x000fea000b800000 */
[----:B------:R-:W0:Y:S01]  /*16d0*/  LDC.64 R4, c[0x0][0x380] ;  /* 0x0000e000ff047b82 */ /* 0x000e220000000a00 */
[----:B------:R-:W-:-:S04]  /*16e0*/  VIADD R9, R6, UR4 ;  /* 0x0000000406097c36 */ /* 0x000fc80008000000 */
[----:B0-----:R-:W-:-:S06]  /*16f0*/  IMAD.WIDE.U32 R4, R9, 0x4, R4 ;  /* 0x0000000409047825 */ /* 0x001fcc00078e0004 */
[----:B------:R-:W2:Y:S01]  /*1700*/  LDG.E R5, desc[UR8][R4.64] ;  /* 0x0000000804057981 */ /* 0x000ea2000c1e1900 */
[----:B------:R-:W-:Y:S01]  /*1710*/  HFMA2 R9, -RZ, RZ, 0.96630859375, -0.0022525787353515625 ;  /* 0x3bbb989dff097431 */ /* 0x000fe200000001ff */
[----:B------:R-:W-:Y:S01]  /*1720*/  MOV R10, 0x437c0000 ;  /* 0x437c0000000a7802 */ /* 0x000fe20000000f00 */
[----:B--2--5:R-:W-:-:S04]  /*1730*/  FADD R8, R5, -R0 ;  /* 0x8000000005087221 */ /* 0x024fc80000000000 */
[----:B------:R-:W-:-:S04]  /*1740*/  FFMA.SAT R9, R8, R9, 0.5 ;  /* 0x3f00000008097423 */ /* 0x000fc80000002009 */
[----:B------:R-:W-:-:S04]  /*1750*/  FFMA.RM R9, R9, R10, 12582913 ;  /* 0x4b40000109097423 */ /* 0x000fc8000000400a */
[----:B------:R-:W-:-:S04]  /*1760*/  FADD R11, R9, -12583039 ;  /* 0xcb40007f090b7421 */ /* 0x000fc80000000000 */
[----:B------:R-:W-:-:S04]  /*1770*/  FFMA R11, R8, 1.4426950216293334961, -R11 ;  /* 0x3fb8aa3b080b7823 */ /* 0x000fc8000000080b */
[----:B------:R-:W-:Y:S01]  /*1780*/  FFMA R11, R8, 1.925963033500011079e-08, R11 ;  /* 0x32a57060080b7823 */ /* 0x000fe2000000000b */
[----:B------:R-:W-:-:S05]  /*1790*/  IMAD.SHL.U32 R8, R9, 0x800000, RZ ;  /* 0x0080000009087824 */ /* 0x000fca00078e00ff */
[----:B------:R-:W0:Y:S02]  /*17a0*/  MUFU.EX2 R11, R11 ;  /* 0x0000000b000b7308 */ /* 0x000e240000000800 */
[----:B0-----:R-:W-:-:S07]  /*17b0*/  FFMA R17, R8, R11, R17 ;  /* 0x0000000b08117223 */ /* 0x001fce0000000011 */
.L_x_71:
[----:B------:R-:W-:-:S06]  /*17c0*/  IMAD.WIDE R2, R7, 0x4, R2 ;  /* 0x0000000407027825 */ /* 0x000fcc00078e0202 */
[----:B------:R-:W2:Y:S01]  /*17d0*/  LDG.E R3, desc[UR8][R2.64] ;  /* 0x0000000802037981 */ /* 0x000ea2000c1e1900 */
[----:B------:R-:W-:Y:S01]  /*17e0*/  MOV R5, 0x3bbb989d ;  /* 0x3bbb989d00057802 */ /* 0x000fe20000000f00 */
[----:B------:R-:W0:Y:S01]  /*17f0*/  MUFU.RCP R8, R17 ;  /* 0x0000001100087308 */ /* 0x000e220000001000 */
[----:B------:R-:W-:Y:S01]  /*1800*/  MOV R9, 0x437c0000 ;  /* 0x437c000000097802 */ /* 0x000fe20000000f00 */
[----:B------:R-:W-:Y:S01]  /*1810*/  BSSY.RECONVERGENT B0, `(.L_x_76) ;  /* 0x0000016000007945 */ /* 0x000fe20003800200 */
[----:B------:R-:W-:Y:S01]  /*1820*/  IADD3 R6, PT, PT, R7, R6, RZ ;  /* 0x0000000607067210 */ /* 0x000fe20007ffe0ff */
[----:B--2--5:R-:W-:Y:S01]  /*1830*/  FADD R0, R3, -R0 ;  /* 0x8000000003007221 */ /* 0x024fe20000000000 */
[----:B0-----:R-:W-:-:S03]  /*1840*/  FFMA R3, R8, -R17, 1 ;  /* 0x3f80000008037423 */ /* 0x001fc60000000811 */
[----:B------:R-:W-:Y:S01]  /*1850*/  FFMA.SAT R4, R0, R5, 0.5 ;  /* 0x3f00000000047423 */ /* 0x000fe20000002005 */
[----:B------:R-:W-:-:S03]  /*1860*/  FFMA R3, R8, R3, R8 ;  /* 0x0000000308037223 */ /* 0x000fc60000000008 */
[----:B------:R-:W-:-:S04]  /*1870*/  FFMA.RM R4, R4, R9, 12582913 ;  /* 0x4b40000104047423 */ /* 0x000fc80000004009 */
[----:B------:R-:W-:-:S04]  /*1880*/  FADD R5, R4, -12583039 ;  /* 0xcb40007f04057421 */ /* 0x000fc80000000000 */
[----:B------:R-:W-:-:S04]  /*1890*/  FFMA R5, R0, 1.4426950216293334961, -R5 ;  /* 0x3fb8aa3b00057823 */ /* 0x000fc80000000805 */
[----:B------:R-:W-:Y:S01]  /*18a0*/  FFMA R5, R0, 1.925963033500011079e-08, R5 ;  /* 0x32a5706000057823 */ /* 0x000fe20000000005 */
[----:B------:R-:W-:-:S05]  /*18b0*/  IMAD.SHL.U32 R0, R4, 0x800000, RZ ;  /* 0x0080000004007824 */ /* 0x000fca00078e00ff */
[----:B------:R-:W0:Y:S02]  /*18c0*/  MUFU.EX2 R5, R5 ;  /* 0x0000000500057308 */ /* 0x000e240000000800 */
[----:B0-----:R-:W-:-:S06]  /*18d0*/  FMUL R0, R0, R5 ;  /* 0x0000000500007220 */ /* 0x001fcc0000400000 */
[----:B------:R-:W0:Y:S01]  /*18e0*/  FCHK P0, R0, R17 ;  /* 0x0000001100007302 */ /* 0x000e220000000000 */
[----:B------:R-:W-:-:S04]  /*18f0*/  FFMA R2, R0, R3, RZ ;  /* 0x0000000300027223 */ /* 0x000fc800000000ff */
[----:B------:R-:W-:-:S04]  /*1900*/  FFMA R4, R2, -R17, R0 ;  /* 0x8000001102047223 */ /* 0x000fc80000000000 */
[----:B------:R-:W-:Y:S01]  /*1910*/  FFMA R9, R3, R4, R2 ;  /* 0x0000000403097223 */ /* 0x000fe20000000002 */
[----:B0-----:R-:W-:Y:S06]  /*1920*/  @!P0 BRA `(.L_x_77) ;  /* 0x0000000000108947 */ /* 0x001fec0003800000 */
[----:B------:R-:W-:Y:S02]  /*1930*/  MOV R3, R17 ;  /* 0x0000001100037202 */ /* 0x000fe40000000f00 */
[----:B------:R-:W-:-:S07]  /*1940*/  MOV R2, 0x1960 ;  /* 0x0000196000027802 */ /* 0x000fce0000000f00 */
[----:B------:R-:W-:Y:S05]  /*1950*/  CALL.REL.NOINC `($__internal_2_$__cuda_sm3x_div_rn_noftz_f32_slowpath) ;  /* 0x0000000000187944 */ /* 0x000fea0003c00000 */
[----:B------:R-:W-:-:S07]  /*1960*/  IMAD.MOV.U32 R9, RZ, RZ, R0 ;  /* 0x000000ffff097224 */ /* 0x000fce00078e0000 */
.L_x_77:
[----:B------:R-:W-:Y:S05]  /*1970*/  BSYNC.RECONVERGENT B0 ;  /* 0x0000000000007941 */ /* 0x000fea0003800200 */
.L_x_76:
[----:B------:R-:W0:Y:S02]  /*1980*/  LDC.64 R2, c[0x0][0x388] ;  /* 0x0000e200ff027b82 */ /* 0x000e240000000a00 */
[----:B0-----:R-:W-:-:S05]  /*1990*/  IMAD.WIDE R6, R6, 0x4, R2 ;  /* 0x0000000406067825 */ /* 0x001fca00078e0202 */
[----:B------:R-:W-:Y:S01]  /*19a0*/  STG.E desc[UR8][R6.64], R9 ;  /* 0x0000000906007986 */ /* 0x000fe2000c101908 */
[----:B------:R-:W-:Y:S05]  /*19b0*/  EXIT ;  /* 0x000000000000794d */ /* 0x000fea0003800000 */
        .weak           $__internal_2_$__cuda_sm3x_div_rn_noftz_f32_slowpath
        .type           $__internal_2_$__cuda_sm3x_div_rn_noftz_f32_slowpath,@function
        .size           $__internal_2_$__cuda_sm3x_div_rn_noftz_f32_slowpath,(.L_x_92 - $__internal_2_$__cuda_sm3x_div_rn_noftz_f32_slowpath)
$__internal_2_$__cuda_sm3x_div_rn_noftz_f32_slowpath:
[----:B------:R-:W-:Y:S01]  /*19c0*/  SHF.R.U32.HI R5, RZ, 0x17, R3 ;  /* 0x00000017ff057819 */ /* 0x000fe20000011603 */
[----:B------:R-:W-:Y:S01]  /*19d0*/  BSSY.RECONVERGENT B1, `(.L_x_78) ;  /* 0x0000063000017945 */ /* 0x000fe20003800200 */
[--C-:B------:R-:W-:Y:S02]  /*19e0*/  SHF.R.U32.HI R4, RZ, 0x17, R0.reuse ;  /* 0x00000017ff047819 */ /* 0x100fe40000011600 */
[----:B------:R-:W-:Y:S02]  /*19f0*/  LOP3.LUT R12, R5, 0xff, RZ, 0xc0, !PT ;  /* 0x000000ff050c7812 */ /* 0x000fe400078ec0ff */
[----:B------:R-:W-:Y:S01]  /*1a00*/  LOP3.LUT R10, R4, 0xff, RZ, 0xc0, !PT ;  /* 0x000000ff040a7812 */ /* 0x000fe200078ec0ff */
[----:B------:R-:W-:Y:S01]  /*1a10*/  IMAD.MOV.U32 R4, RZ, RZ, R0 ;  /* 0x000000ffff047224 */ /* 0x000fe200078e0000 */
[----:B------:R-:W-:Y:S02]  /*1a20*/  IADD3 R8, PT, PT, R12, -0x1, RZ ;  /* 0xffffffff0c087810 */ /* 0x000fe40007ffe0ff */
[----:B------:R-:W-:-:S02]  /*1a30*/  IADD3 R7, PT, PT, R10, -0x1, RZ ;  /* 0xffffffff0a077810 */ /* 0x000fc40007ffe0ff */
[----:B------:R-:W-:-:S04]  /*1a40*/  ISETP.GT.U32.AND P0, PT, R8, 0xfd, PT ;  /* 0x000000fd0800780c */ /* 0x000fc80003f04070 */
[----:B------:R-:W-:-:S13]  /*1a50*/  ISETP.GT.U32.OR P0, PT, R7, 0xfd, P0 ;  /* 0x000000fd0700780c */ /* 0x000fda0000704470 */
[----:B------:R-:W-:Y:S01]  /*1a60*/  @!P0 MOV R5, RZ ;  /* 0x000000ff00058202 */ /* 0x000fe20000000f00 */
        /* <DEDUP_REMOVED lines=24> */
.L_x_79:
[----:B------:R-:W-:Y:S01]  /*1bf0*/  LEA R0, R12, 0xc0800000, 0x17 ;  /* 0xc08000000c007811 */ /* 0x000fe200078eb8ff */
[----:B------:R-:W-:Y:S03]  /*1c00*/  BSSY.RECONVERGENT B2, `(.L_x_84) ;  /* 0x0000036000027945 */ /* 0x000fe60003800200 */
[----:B------:R-:W-:Y:S01]  /*1c10*/  IADD3 R7, PT, PT, -R0, R3, RZ ;  /* 0x0000000300077210 */ /* 0x000fe20007ffe1ff */
[----:B------:R-:W-:-:S03]  /*1c20*/  VIADD R3, R10, 0xffffff81 ;  /* 0xffffff810a037836 */ /* 0x000fc60000000000 */
        /* <DEDUP_REMOVED lines=9> */
[----:B------:R-:W-:Y:S01]  /*1cc0*/  FFMA R9, R9, R8, R0 ;  /* 0x0000000809097223 */ /* 0x000fe20000000000 */
[----:B------:R-:W-:-:S03]  /*1cd0*/  IADD3 R4, PT, PT, R4, R5, RZ ;  /* 0x0000000504047210 */ /* 0x000fc60007ffe0ff */
        /* <DEDUP_REMOVED lines=15> */
[-CC-:B------:R-:W-:Y:S01]  /*1dd0*/  FFMA.RM R4, R13, R9.reuse, R8.reuse ;  /* 0x000000090d047223 */ /* 0x180fe20000004008 */
[C---:B------:R-:W-:Y:S02]  /*1de0*/  ISETP.NE.AND P2, PT, R7.reuse, RZ, PT ;  /* 0x000000ff0700720c */ /* 0x040fe40003f45270 */
[----:B------:R-:W-:Y:S02]  /*1df0*/  ISETP.NE.AND P1, PT, R7, RZ, PT ;  /* 0x000000ff0700720c */ /* 0x000fe40003f25270 */
[----:B------:R-:W-:Y:S01]  /*1e00*/  LOP3.LUT R5, R3, 0x7fffff, RZ, 0xc0, !PT ;  /* 0x007fffff03057812 */ /* 0x000fe200078ec0ff */
[----:B------:R-:W-:Y:S01]  /*1e10*/  FFMA.RP R3, R13, R9, R8 ;  /* 0x000000090d037223 */ /* 0x000fe20000008008 */
[----:B------:R-:W-:Y:S02]  /*1e20*/  IADD3 R8, PT, PT, R7, 0x20, RZ ;  /* 0x0000002007087810 */ /* 0x000fe40007ffe0ff */
[----:B------:R-:W-:-:S02]  /*1e30*/  LOP3.LUT R5, R5, 0x800000, RZ, 0xfc, !PT ;  /* 0x0080000005057812 */ /* 0x000fc400078efcff */
[----:B------:R-:W-:Y:S02]  /*1e40*/  IADD3 R7, PT, PT, -R7, RZ, RZ ;  /* 0x000000ff07077210 */ /* 0x000fe40007ffe1ff */
[----:B------:R-:W-:Y:S02]  /*1e50*/  SHF.L.U32 R8, R5, R8, RZ ;  /* 0x0000000805087219 */ /* 0x000fe400000006ff */
[----:B------:R-:W-:Y:S02]  /*1e60*/  FSETP.NEU.FTZ.AND P0, PT, R3, R4, PT ;  /* 0x000000040300720b */ /* 0x000fe40003f1d000 */
[----:B------:R-:W-:Y:S02]  /*1e70*/  SEL R4, R7, RZ, P2 ;  /* 0x000000ff07047207 */ /* 0x000fe40001000000 */
[----:B------:R-:W-:Y:S02]  /*1e80*/  ISETP.NE.AND P1, PT, R8, RZ, P1 ;  /* 0x000000ff0800720c */ /* 0x000fe40000f25270 */
[----:B------:R-:W-:-:S02]  /*1e90*/  SHF.R.U32.HI R4, RZ, R4, R5 ;  /* 0x00000004ff047219 */ /* 0x000fc40000011605 */
[----:B------:R-:W-:Y:S02]  /*1ea0*/  PLOP3.LUT P0, PT, P0, P1, PT, 0xf8, 0x8f ;  /* 0x00000000008f781c */ /* 0x000fe40000703f70 */
[----:B------:R-:W-:Y:S02]  /*1eb0*/  SHF.R.U32.HI R8, RZ, 0x1, R4 ;  /* 0x00000001ff087819 */ /* 0x000fe40000011604 */
[----:B------:R-:W-:-:S04]  /*1ec0*/  SEL R3, RZ, 0x1, !P0 ;  /* 0x00000001ff037807 */ /* 0x000fc80004000000 */
[----:B------:R-:W-:-:S04]  /*1ed0*/  LOP3.LUT R3, R3, 0x1, R8, 0xf8, !PT ;  /* 0x0000000103037812 */ /* 0x000fc800078ef808 */
[----:B------:R-:W-:-:S05]  /*1ee0*/  LOP3.LUT R3, R3, R4, RZ, 0xc0, !PT ;  /* 0x0000000403037212 */ /* 0x000fca00078ec0ff */
[----:B------:R-:W-:-:S05]  /*1ef0*/  IMAD.IADD R3, R8, 0x1, R3 ;  /* 0x0000000108037824 */ /* 0x000fca00078e0203 */
[----:B------:R-:W-:Y:S01]  /*1f00*/  LOP3.LUT R0, R3, R0, RZ, 0xfc, !PT ;  /* 0x0000000003007212 */ /* 0x000fe200078efcff */
[----:B------:R-:W-:Y:S06]  /*1f10*/  BRA `(.L_x_87) ;  /* 0x0000000000107947 */ /* 0x000fec0003800000 */
.L_x_86:
[----:B------:R-:W-:-:S04]  /*1f20*/  LOP3.LUT R0, R0, 0x80000000, RZ, 0xc0, !PT ;  /* 0x8000000000007812 */ /* 0x000fc800078ec0ff */
[----:B------:R-:W-:Y:S01]  /*1f30*/  LOP3.LUT R0, R0, 0x7f800000, RZ, 0xfc, !PT ;  /* 0x7f80000000007812 */ /* 0x000fe200078efcff */
[----:B------:R-:W-:Y:S06]  /*1f40*/  BRA `(.L_x_87) ;  /* 0x0000000000047947 */ /* 0x000fec0003800000 */
.L_x_85:
[----:B------:R-:W-:-:S07]  /*1f50*/  LEA R0, R4, R0, 0x17 ;  /* 0x0000000004007211 */ /* 0x000fce00078eb8ff */
.L_x_87:
[----:B------:R-:W-:Y:S05]  /*1f60*/  BSYNC.RECONVERGENT B2 ;  /* 0x0000000000027941 */ /* 0x000fea0003800200 */
.L_x_84:
[----:B------:R-:W-:Y:S05]  /*1f70*/  BRA `(.L_x_88) ;  /* 0x0000000000207947 */ /* 0x000fea0003800000 */
.L_x_83:
[----:B------:R-:W-:-:S04]  /*1f80*/  LOP3.LUT R0, R3, 0x80000000, R4, 0x48, !PT ;  /* 0x8000000003007812 */ /* 0x000fc800078e4804 */
[----:B------:R-:W-:Y:S01]  /*1f90*/  LOP3.LUT R0, R0, 0x7f800000, RZ, 0xfc, !PT ;  /* 0x7f80000000007812 */ /* 0x000fe200078efcff */
[----:B------:R-:W-:Y:S06]  /*1fa0*/  BRA `(.L_x_88) ;  /* 0x0000000000147947 */ /* 0x000fec0003800000 */
.L_x_82:
[----:B------:R-:W-:Y:S01]  /*1fb0*/  LOP3.LUT R0, R3, 0x80000000, R4, 0x48, !PT ;  /* 0x8000000003007812 */ /* 0x000fe200078e4804 */
[----:B------:R-:W-:Y:S06]  /*1fc0*/  BRA `(.L_x_88) ;  /* 0x00000000000c7947 */ /* 0x000fec0003800000 */
.L_x_81:
[----:B------:R-:W0:Y:S01]  /*1fd0*/  MUFU.RSQ R0, -QNAN ;  /* 0xffc0000000007908 */ /* 0x000e220000001400 */
[----:B------:R-:W-:Y:S05]  /*1fe0*/  BRA `(.L_x_88) ;  /* 0x0000000000047947 */ /* 0x000fea0003800000 */
.L_x_80:
[----:B------:R-:W-:-:S07]  /*1ff0*/  FADD.FTZ R0, R0, R3 ;  /* 0x0000000300007221 */ /* 0x000fce0000010000 */
.L_x_88:
[----:B------:R-:W-:Y:S05]  /*2000*/  BSYNC.RECONVERGENT B1 ;  /* 0x0000000000017941 */ /* 0x000fea0003800200 */
.L_x_78:
[----:B------:R-:W-:-:S04]  /*2010*/  HFMA2 R3, -RZ, RZ, 0, 0 ;  /* 0x00000000ff037431 */ /* 0x000fc800000001ff */
[----:B0-----:R-:W-:Y:S05]  /*2020*/  RET.REL.NODEC R2 `(_Z13softmaxKernelPfS_ii) ;  /* 0xffffffdc02f47950 */ /* 0x001fea0003c3ffff */
.L_x_89:
        /* <DEDUP_REMOVED lines=13> */
.L_x_92:


//--------------------- .nv.shared._Z11softmaxCUDAPfS_ii --------------------------
	.section	.nv.shared._Z11softmaxCUDAPfS_ii,"aw",@nobits
	.sectionflags	@""
	.align	16
	.zero		1024


//--------------------- .nv.shared.reserved.0     --------------------------
	.section	.nv.shared.reserved.0,"aw",@nobits
	.weak		__nv_reservedSMEM_offset_0_alias
	.size		__nv_reservedSMEM_offset_0_alias, 0, 64
	.other		__nv_reservedSMEM_offset_0_alias,@"STO_CUDA_RESERVED_SHARED STV_DEFAULT"
__nv_reservedSMEM_offset_0_alias:
	.zero		0
	.zero		64


//--------------------- .nv.shared._Z22softmaxKernelOptimizedPfS_ii --------------------------
	.section	.nv.shared._Z22softmaxKernelOptimizedPfS_ii,"aw",@nobits
	.sectionflags	@""
	.align	16
.nv.shared._Z22softmaxKernelOptimizedPfS_ii:
	.zero		1040


//--------------------- .nv.shared._Z13softmaxKernelPfS_ii --------------------------
	.section	.nv.shared._Z13softmaxKernelPfS_ii,"aw",@nobits
	.sectionflags	@""
	.align	16
	.zero		1024


//--------------------- .nv.constant0._Z11softmaxCUDAPfS_ii --------------------------
	.section	.nv.constant0._Z11softmaxCUDAPfS_ii,"a",@progbits
	.sectionflags	@""
	.align	4
.nv.constant0._Z11softmaxCUDAPfS_ii:
	.zero		920


//--------------------- .nv.constant0._Z22softmaxKernelOptimizedPfS_ii --------------------------
	.section	.nv.constant0._Z22softmaxKernelOptimizedPfS_ii,"a",@progbits
	.sectionflags	@""
	.align	4
.nv.constant0._Z22softmaxKernelOptimizedPfS_ii:
	.zero		920


//--------------------- .nv.constant0._Z13softmaxKernelPfS_ii --------------------------
	.section	.nv.constant0._Z13softmaxKernelPfS_ii,"a",@progbits
	.sectionflags	@""
	.align	4
.nv.constant0._Z13softmaxKernelPfS_ii:
	.zero		920


//--------------------- SYMBOLS --------------------------

	.type		.nv.reservedSmem.offset0,@object
	.size		.nv.reservedSmem.offset0,0x4
	.type		.nv.reservedSmem.cap,@object
	.size		.nv.reservedSmem.cap,0x4
